	.target	sm_100a

	.elftype	@"ET_EXEC"


//--------------------- .note.nv.tkinfo           --------------------------
	.section	.note.nv.tkinfo,"",@"SHT_NOTE"
	.sectionflags	@"SHF_NOTE_NV_TKINFO"
	.tkinfo
        /*0018*/ 	.word	0x00000002
        /*0030*/ 	.string	""
        /*0030*/ 	.string	"ptxas"
        /*0030*/ 	.string	"Cuda compilation tools, release 13.0, V13.0.88"
        /*0030*/ 	.string	"Build cuda_13.0.r13.0/compiler.36424714_0"
        /*0030*/ 	.string	"-arch sm_100a -m 64 "



//--------------------- .note.nv.cuinfo           --------------------------
	.section	.note.nv.cuinfo,"",@"SHT_NOTE"
	.sectionflags	@"SHF_NOTE_NV_CUINFO"
        /*0018*/ 	.short	0x0002
        /*001a*/ 	.short	0x0064
        /*001c*/ 	.short	0x0082
	.zero		2


//--------------------- .nv.info                  --------------------------
	.section	.nv.info,"",@"SHT_CUDA_INFO"
	.align	4


	//----- nvinfo : EIATTR_REGCOUNT
	.align		4
        /*0000*/ 	.byte	0x04, 0x2f
        /*0002*/ 	.short	(.L_19 - .L_18)
	.align		4
.L_18:
        /*0004*/ 	.word	index@(_ZN7cutlass13device_kernelINS_4gemm6kernel13GemmUniversalIN4cute5tupleIJiiiiEEENS1_10collective13CollectiveMmaINS1_35MainloopSm100TmaUmmaWarpSpecializedILi17ELi2ELi4ENS5_IJNS4_1CILi1EEESB_SB_EEEEENS5_IJNSA_ILi64EEENSA_ILi128EEESE_EEENS_12float_e4m3_tENS5_IJSB_llEEENS_12float_e5m2_tESI_NS4_8TiledMMAINS4_8MMA_AtomIJNS4_10MMA_TraitsINS4_19SM100_MMA_F8F6F4_SSEJSH_SJ_fSE_SF_NS4_17integral_constantINS4_4UMMA5MajorELSQ_1EEESR_NSO_INSP_7ScaleInELSS_0EEEST_EEEEEENS4_6LayoutISC_NS5_IJNSA_ILi0EEESX_SX_EEEEENS5_IJNS4_10UnderscoreES10_S10_EEEEENS4_13SM90_TMA_LOADENS4_14ComposedLayoutINS4_7SwizzleILi2ELi4ELi3EEENS4_18smem_ptr_flag_bitsILi8EEENSW_INS5_IJSE_NSA_ILi8EEEEEENS5_IJSB_SE_EEEEEEEvNS4_8identityES13_NS14_INS15_ILi3ELi4ELi3EEES18_NSW_INS5_IJSF_S19_EEENS5_IJSB_SF_EEEEEEEvS1E_EENS_8epilogue10collective18CollectiveEpilogueINS1L_23Sm100TmaWarpSpecializedILi2ELi2ELi32ELb0ELb0EEEJSG_NS5_IJNSW_ISE_SB_EES1Q_EEESH_NS5_IJlSB_lEEESH_S1S_NS1L_6fusion15FusionCallbacksIS1P_NS1T_17LinearCombinationISH_fSH_fLNS_15FloatRoundStyleE2EEESG_S1R_JEEENS4_5SM1004TMEM4LOAD26SM100_TMEM_LOAD_16dp32b32xES13_NS14_IS16_S18_NSW_INS5_IJS19_SE_EEENS5_IJSE_SB_EEEEEEENS4_39AutoVectorizingCopyWithAssumedAlignmentILi128EEENS4_14SM90_TMA_STOREES26_S28_S28_EEEvvEEEEvNT_6ParamsE)
        /*0008*/ 	.word	0x00000080


	//----- nvinfo : EIATTR_FRAME_SIZE
	.align		4
.L_19:
        /*000c*/ 	.byte	0x04, 0x11
        /*000e*/ 	.short	(.L_21 - .L_20)
	.align		4
.L_20:
        /*0010*/ 	.word	index@($__internal_2_$__cuda_sm10x_tcgen05_guardrail_trap_unallocated_columns_being_dealloced)
        /*0014*/ 	.word	0x00000000


	//----- nvinfo : EIATTR_FRAME_SIZE
	.align		4
.L_21:
        /*0018*/ 	.byte	0x04, 0x11
        /*001a*/ 	.short	(.L_23 - .L_22)
	.align		4
.L_22:
        /*001c*/ 	.word	index@($__internal_1_$__cuda_sm10x_tcgen05_guardrail_trap_phase_invalid_during_alloc)
        /*0020*/ 	.word	0x00000000


	//----- nvinfo : EIATTR_FRAME_SIZE
	.align		4
.L_23:
        /*0024*/ 	.byte	0x04, 0x11
        /*0026*/ 	.short	(.L_25 - .L_24)
	.align		4
.L_24:
        /*0028*/ 	.word	index@($__internal_0_$__cuda_sm10x_tcgen05_guardrail_trap_col_being_dealloced_not_returned_by_alloc)
        /*002c*/ 	.word	0x00000000


	//----- nvinfo : EIATTR_FRAME_SIZE
	.align		4
.L_25:
        /*0030*/ 	.byte	0x04, 0x11
        /*0032*/ 	.short	(.L_27 - .L_26)
	.align		4
.L_26:
        /*0034*/ 	.word	index@(_ZN7cutlass13device_kernelINS_4gemm6kernel13GemmUniversalIN4cute5tupleIJiiiiEEENS1_10collective13CollectiveMmaINS1_35MainloopSm100TmaUmmaWarpSpecializedILi17ELi2ELi4ENS5_IJNS4_1CILi1EEESB_SB_EEEEENS5_IJNSA_ILi64EEENSA_ILi128EEESE_EEENS_12float_e4m3_tENS5_IJSB_llEEENS_12float_e5m2_tESI_NS4_8TiledMMAINS4_8MMA_AtomIJNS4_10MMA_TraitsINS4_19SM100_MMA_F8F6F4_SSEJSH_SJ_fSE_SF_NS4_17integral_constantINS4_4UMMA5MajorELSQ_1EEESR_NSO_INSP_7ScaleInELSS_0EEEST_EEEEEENS4_6LayoutISC_NS5_IJNSA_ILi0EEESX_SX_EEEEENS5_IJNS4_10UnderscoreES10_S10_EEEEENS4_13SM90_TMA_LOADENS4_14ComposedLayoutINS4_7SwizzleILi2ELi4ELi3EEENS4_18smem_ptr_flag_bitsILi8EEENSW_INS5_IJSE_NSA_ILi8EEEEEENS5_IJSB_SE_EEEEEEEvNS4_8identityES13_NS14_INS15_ILi3ELi4ELi3EEES18_NSW_INS5_IJSF_S19_EEENS5_IJSB_SF_EEEEEEEvS1E_EENS_8epilogue10collective18CollectiveEpilogueINS1L_23Sm100TmaWarpSpecializedILi2ELi2ELi32ELb0ELb0EEEJSG_NS5_IJNSW_ISE_SB_EES1Q_EEESH_NS5_IJlSB_lEEESH_S1S_NS1L_6fusion15FusionCallbacksIS1P_NS1T_17LinearCombinationISH_fSH_fLNS_15FloatRoundStyleE2EEESG_S1R_JEEENS4_5SM1004TMEM4LOAD26SM100_TMEM_LOAD_16dp32b32xES13_NS14_IS16_S18_NSW_INS5_IJS19_SE_EEENS5_IJSE_SB_EEEEEEENS4_39AutoVectorizingCopyWithAssumedAlignmentILi128EEENS4_14SM90_TMA_STOREES26_S28_S28_EEEvvEEEEvNT_6ParamsE)
        /*0038*/ 	.word	0x00000000


	//----- nvinfo : EIATTR_MIN_STACK_SIZE
	.align		4
.L_27:
        /*003c*/ 	.byte	0x04, 0x12
        /*003e*/ 	.short	(.L_29 - .L_28)
	.align		4
.L_28:
        /*0040*/ 	.word	index@(_ZN7cutlass13device_kernelINS_4gemm6kernel13GemmUniversalIN4cute5tupleIJiiiiEEENS1_10collective13CollectiveMmaINS1_35MainloopSm100TmaUmmaWarpSpecializedILi17ELi2ELi4ENS5_IJNS4_1CILi1EEESB_SB_EEEEENS5_IJNSA_ILi64EEENSA_ILi128EEESE_EEENS_12float_e4m3_tENS5_IJSB_llEEENS_12float_e5m2_tESI_NS4_8TiledMMAINS4_8MMA_AtomIJNS4_10MMA_TraitsINS4_19SM100_MMA_F8F6F4_SSEJSH_SJ_fSE_SF_NS4_17integral_constantINS4_4UMMA5MajorELSQ_1EEESR_NSO_INSP_7ScaleInELSS_0EEEST_EEEEEENS4_6LayoutISC_NS5_IJNSA_ILi0EEESX_SX_EEEEENS5_IJNS4_10UnderscoreES10_S10_EEEEENS4_13SM90_TMA_LOADENS4_14ComposedLayoutINS4_7SwizzleILi2ELi4ELi3EEENS4_18smem_ptr_flag_bitsILi8EEENSW_INS5_IJSE_NSA_ILi8EEEEEENS5_IJSB_SE_EEEEEEEvNS4_8identityES13_NS14_INS15_ILi3ELi4ELi3EEES18_NSW_INS5_IJSF_S19_EEENS5_IJSB_SF_EEEEEEEvS1E_EENS_8epilogue10collective18CollectiveEpilogueINS1L_23Sm100TmaWarpSpecializedILi2ELi2ELi32ELb0ELb0EEEJSG_NS5_IJNSW_ISE_SB_EES1Q_EEESH_NS5_IJlSB_lEEESH_S1S_NS1L_6fusion15FusionCallbacksIS1P_NS1T_17LinearCombinationISH_fSH_fLNS_15FloatRoundStyleE2EEESG_S1R_JEEENS4_5SM1004TMEM4LOAD26SM100_TMEM_LOAD_16dp32b32xES13_NS14_IS16_S18_NSW_INS5_IJS19_SE_EEENS5_IJSE_SB_EEEEEEENS4_39AutoVectorizingCopyWithAssumedAlignmentILi128EEENS4_14SM90_TMA_STOREES26_S28_S28_EEEvvEEEEvNT_6ParamsE)
        /*0044*/ 	.word	0x00000000
.L_29:


//--------------------- .nv.compat                --------------------------
	.section	.nv.compat,"",@"SHT_CUDA_COMPAT_INFO"
	.align	4
        /*0000*/ 	.byte	0x02, 0x09, 0x01, 0x00, 0x02, 0x02, 0x02, 0x00, 0x02, 0x05, 0x05, 0x00, 0x03, 0x07, 0x01, 0x01
        /*0010*/ 	.byte	0x02, 0x03, 0x01, 0x00, 0x02, 0x06, 0x01, 0x00, 0x04, 0x0b, 0x08, 0x00, 0x09, 0x00, 0x00, 0x00
        /*0020*/ 	.byte	0x00, 0x00, 0x00, 0x00


//--------------------- .nv.info._ZN7cutlass13device_kernelINS_4gemm6kernel13GemmUniversalIN4cute5tupleIJiiiiEEENS1_10collective13CollectiveMmaINS1_35MainloopSm100TmaUmmaWarpSpecializedILi17ELi2ELi4ENS5_IJNS4_1CILi1EEESB_SB_EEEEENS5_IJNSA_ILi64EEENSA_ILi128EEESE_EEENS_12float_e4m3_tENS5_IJSB_llEEENS_12float_e5m2_tESI_NS4_8TiledMMAINS4_8MMA_AtomIJNS4_10MMA_TraitsINS4_19SM100_MMA_F8F6F4_SSEJSH_SJ_fSE_SF_NS4_17integral_constantINS4_4UMMA5MajorELSQ_1EEESR_NSO_INSP_7ScaleInELSS_0EEEST_EEEEEENS4_6LayoutISC_NS5_IJNSA_ILi0EEESX_SX_EEEEENS5_IJNS4_10UnderscoreES10_S10_EEEEENS4_13SM90_TMA_LOADENS4_14ComposedLayoutINS4_7SwizzleILi2ELi4ELi3EEENS4_18smem_ptr_flag_bitsILi8EEENSW_INS5_IJSE_NSA_ILi8EEEEEENS5_IJSB_SE_EEEEEEEvNS4_8identityES13_NS14_INS15_ILi3ELi4ELi3EEES18_NSW_INS5_IJSF_S19_EEENS5_IJSB_SF_EEEEEEEvS1E_EENS_8epilogue10collective18CollectiveEpilogueINS1L_23Sm100TmaWarpSpecializedILi2ELi2ELi32ELb0ELb0EEEJSG_NS5_IJNSW_ISE_SB_EES1Q_EEESH_NS5_IJlSB_lEEESH_S1S_NS1L_6fusion15FusionCallbacksIS1P_NS1T_17LinearCombinationISH_fSH_fLNS_15FloatRoundStyleE2EEESG_S1R_JEEENS4_5SM1004TMEM4LOAD26SM100_TMEM_LOAD_16dp32b32xES13_NS14_IS16_S18_NSW_INS5_IJS19_SE_EEENS5_IJSE_SB_EEEEEEENS4_39AutoVectorizingCopyWithAssumedAlignmentILi128EEENS4_14SM90_TMA_STOREES26_S28_S28_EEEvvEEEEvNT_6ParamsE --------------------------
	.section	.nv.info._ZN7cutlass13device_kernelINS_4gemm6kernel13GemmUniversalIN4cute5tupleIJiiiiEEENS1_10collective13CollectiveMmaINS1_35MainloopSm100TmaUmmaWarpSpecializedILi17ELi2ELi4ENS5_IJNS4_1CILi1EEESB_SB_EEEEENS5_IJNSA_ILi64EEENSA_ILi128EEESE_EEENS_12float_e4m3_tENS5_IJSB_llEEENS_12float_e5m2_tESI_NS4_8TiledMMAINS4_8MMA_AtomIJNS4_10MMA_TraitsINS4_19SM100_MMA_F8F6F4_SSEJSH_SJ_fSE_SF_NS4_17integral_constantINS4_4UMMA5MajorELSQ_1EEESR_NSO_INSP_7ScaleInELSS_0EEEST_EEEEEENS4_6LayoutISC_NS5_IJNSA_ILi0EEESX_SX_EEEEENS5_IJNS4_10UnderscoreES10_S10_EEEEENS4_13SM90_TMA_LOADENS4_14ComposedLayoutINS4_7SwizzleILi2ELi4ELi3EEENS4_18smem_ptr_flag_bitsILi8EEENSW_INS5_IJSE_NSA_ILi8EEEEEENS5_IJSB_SE_EEEEEEEvNS4_8identityES13_NS14_INS15_ILi3ELi4ELi3EEES18_NSW_INS5_IJSF_S19_EEENS5_IJSB_SF_EEEEEEEvS1E_EENS_8epilogue10collective18CollectiveEpilogueINS1L_23Sm100TmaWarpSpecializedILi2ELi2ELi32ELb0ELb0EEEJSG_NS5_IJNSW_ISE_SB_EES1Q_EEESH_NS5_IJlSB_lEEESH_S1S_NS1L_6fusion15FusionCallbacksIS1P_NS1T_17LinearCombinationISH_fSH_fLNS_15FloatRoundStyleE2EEESG_S1R_JEEENS4_5SM1004TMEM4LOAD26SM100_TMEM_LOAD_16dp32b32xES13_NS14_IS16_S18_NSW_INS5_IJS19_SE_EEENS5_IJSE_SB_EEEEEEENS4_39AutoVectorizingCopyWithAssumedAlignmentILi128EEENS4_14SM90_TMA_STOREES26_S28_S28_EEEvvEEEEvNT_6ParamsE,"",@"SHT_CUDA_INFO"
	.sectionflags	@""
	.align	4


	//----- nvinfo : EIATTR_CUDA_API_VERSION
	.align		4
        /*0000*/ 	.byte	0x04, 0x37
        /*0002*/ 	.short	(.L_31 - .L_30)
.L_30:
        /*0004*/ 	.word	0x00000082


	//----- nvinfo : EIATTR_KPARAM_INFO
	.align		4
.L_31:
        /*0008*/ 	.byte	0x04, 0x17
        /*000a*/ 	.short	(.L_33 - .L_32)
.L_32:
        /*000c*/ 	.word	0x00000000
        /*0010*/ 	.short	0x0000
        /*0012*/ 	.short	0x0000
        /*0014*/ 	.byte	0x00, 0xf0, 0x01, 0x20


	//----- nvinfo : EIATTR_AT_ENTRY_FRAGMENTS
	.align		4
.L_33:
        /*0018*/ 	.byte	0x04, 0x4f
        /*001a*/ 	.short	(.L_35 - .L_34)


	//   ....[0]....
.L_34:
        /*001c*/ 	.word	0x00000006


	//----- nvinfo : EIATTR_RESERVED_SMEM_USED
	.align		4
.L_35:
        /*0020*/ 	.byte	0x01, 0x41
	.zero		2


	//----- nvinfo : EIATTR_SPARSE_MMA_MASK
	.align		4
        /*0024*/ 	.byte	0x03, 0x50
        /*0026*/ 	.short	0x0000


	//----- nvinfo : EIATTR_TCGEN05_1CTA_USED
	.align		4
        /*0028*/ 	.byte	0x01, 0x51
	.zero		2


	//----- nvinfo : EIATTR_MAXREG_COUNT
	.align		4
        /*002c*/ 	.byte	0x03, 0x1b
        /*002e*/ 	.short	0x00ff


	//----- nvinfo : EIATTR_NUM_BARRIERS
	.align		4
        /*0030*/ 	.byte	0x02, 0x4c
        /*0032*/ 	.byte	0x07
	.zero		1


	//----- nvinfo : EIATTR_EXTERNS
	.align		4
        /*0034*/ 	.byte	0x04, 0x0f
        /*0036*/ 	.short	(.L_37 - .L_36)


	//   ....[0]....
	.align		4
.L_36:
        /*0038*/ 	.word	index@(__assertfail)


	//----- nvinfo : EIATTR_MERCURY_ISA_VERSION
	.align		4
.L_37:
        /*003c*/ 	.byte	0x03, 0x5f
        /*003e*/ 	.short	0x0101


	//----- nvinfo : EIATTR_INT_WARP_WIDE_INSTR_OFFSETS
	.align		4
        /*0040*/ 	.byte	0x04, 0x31
        /*0042*/ 	.short	(.L_39 - .L_38)


	//   ....[0]....
.L_38:
        /*0044*/ 	.word	0x00001f80


	//   ....[1]....
        /*0048*/ 	.word	0x00004080


	//   ....[2]....
        /*004c*/ 	.word	0x000040a0


	//   ....[3]....
        /*0050*/ 	.word	0x000040d0


	//   ....[4]....
        /*0054*/ 	.word	0x00004a00


	//   ....[5]....
        /*0058*/ 	.word	0x00004a70


	//   ....[6]....
        /*005c*/ 	.word	0x00004c50


	//   ....[7]....
        /*0060*/ 	.word	0x00004db0


	//----- nvinfo : EIATTR_COOP_GROUP_MASK_REGIDS
	.align		4
.L_39:
        /*0064*/ 	.byte	0x04, 0x29
        /*0066*/ 	.short	(.L_41 - .L_40)


	//   ....[0]....
.L_40:
        /*0068*/ 	.word	0xffffffff


	//   ....[1]....
        /*006c*/ 	.word	0xffffffff


	//   ....[2]....
        /*0070*/ 	.word	0xffffffff


	//   ....[3]....
        /*0074*/ 	.word	0xffffffff


	//   ....[4]....
        /*0078*/ 	.word	0xffffffff


	//   ....[5]....
        /*007c*/ 	.word	0xffffffff


	//   ....[6]....
        /*0080*/ 	.word	0xffffffff


	//   ....[7]....
        /*0084*/ 	.word	0xffffffff


	//   ....[8]....
        /*0088*/ 	.word	0xffffffff


	//   ....[9]....
        /*008c*/ 	.word	0xffffffff


	//   ....[10]....
        /*0090*/ 	.word	0xffffffff


	//   ....[11]....
        /*0094*/ 	.word	0xffffffff


	//   ....[12]....
        /*0098*/ 	.word	0xffffffff


	//----- nvinfo : EIATTR_COOP_GROUP_INSTR_OFFSETS
	.align		4
.L_41:
        /*009c*/ 	.byte	0x04, 0x28
        /*009e*/ 	.short	(.L_43 - .L_42)


	//   ....[0]....
.L_42:
        /*00a0*/ 	.word	0x00000090


	//   ....[1]....
        /*00a4*/ 	.word	0x000004d0


	//   ....[2]....
        /*00a8*/ 	.word	0x00000810


	//   ....[3]....
        /*00ac*/ 	.word	0x00000970


	//   ....[4]....
        /*00b0*/ 	.word	0x00000a70


	//   ....[5]....
        /*00b4*/ 	.word	0x00000be0


	//   ....[6]....
        /*00b8*/ 	.word	0x00000d80


	//   ....[7]....
        /*00bc*/ 	.word	0x00001e60


	//   ....[8]....
        /*00c0*/ 	.word	0x00003390


	//   ....[9]....
        /*00c4*/ 	.word	0x000035a0


	//   ....[10]....
        /*00c8*/ 	.word	0x000035d0


	//   ....[11]....
        /*00cc*/ 	.word	0x00003f60


	//   ....[12]....
        /*00d0*/ 	.word	0x00004190


	//----- nvinfo : EIATTR_VRC_CTA_INIT_COUNT
	.align		4
.L_43:
        /*00d4*/ 	.byte	0x02, 0x4a
        /*00d6*/ 	.byte	0x80
	.zero		1


	//----- nvinfo : EIATTR_SYSCALL_OFFSETS
	.align		4
        /*00d8*/ 	.byte	0x04, 0x46
        /*00da*/ 	.short	(.L_45 - .L_44)


	//   ....[0]....
.L_44:
        /*00dc*/ 	.word	0x000057f0


	//   ....[1]....
        /*00e0*/ 	.word	0x00005930


	//   ....[2]....
        /*00e4*/ 	.word	0x00006130


	//   ....[3]....
        /*00e8*/ 	.word	0x00006ec0


	//----- nvinfo : EIATTR_MBARRIER_INSTR_OFFSETS
	.align		4
.L_45:
        /*00ec*/ 	.byte	0x04, 0x39
        /*00ee*/ 	.short	(.L_47 - .L_46)


	//   ....[0]....
.L_46:
        /*00f0*/ 	.word	0x000005d0
        /*00f4*/ 	.word	0x000000ff
        /*00f8*/ 	.word	0x00000000
        /*00fc*/ 	.short	0x0100
        /*00fe*/ 	.byte	0x05
	.zero		1


	//   ....[1]....
        /*0100*/ 	.word	0x000005e0
        /*0104*/ 	.word	0x000000ff
        /*0108*/ 	.word	0x00000088
        /*010c*/ 	.short	0x0100
        /*010e*/ 	.byte	0x05
	.zero		1


	//   ....[2]....
        /*0110*/ 	.word	0x000005f0
        /*0114*/ 	.word	0x000000ff
        /*0118*/ 	.word	0x00000008
        /*011c*/ 	.short	0x0100
        /*011e*/ 	.byte	0x05
	.zero		1


	//   ....[3]....
        /*0120*/ 	.word	0x00000600
        /*0124*/ 	.word	0x000000ff
        /*0128*/ 	.word	0x00000090
        /*012c*/ 	.short	0x0100
        /*012e*/ 	.byte	0x05
	.zero		1


	//   ....[4]....
        /*0130*/ 	.word	0x00000610
        /*0134*/ 	.word	0x000000ff
        /*0138*/ 	.word	0x00000010
        /*013c*/ 	.short	0x0100
        /*013e*/ 	.byte	0x05
	.zero		1


	//   ....[5]....
        /*0140*/ 	.word	0x00000620
        /*0144*/ 	.word	0x000000ff
        /*0148*/ 	.word	0x00000098
        /*014c*/ 	.short	0x0100
        /*014e*/ 	.byte	0x05
	.zero		1


	//   ....[6]....
        /*0150*/ 	.word	0x00000630
        /*0154*/ 	.word	0x000000ff
        /*0158*/ 	.word	0x00000018
        /*015c*/ 	.short	0x0100
        /*015e*/ 	.byte	0x05
	.zero		1


	//   ....[7]....
        /*0160*/ 	.word	0x00000640
        /*0164*/ 	.word	0x000000ff
        /*0168*/ 	.word	0x000000a0
        /*016c*/ 	.short	0x0100
        /*016e*/ 	.byte	0x05
	.zero		1


	//   ....[8]....
        /*0170*/ 	.word	0x00000650
        /*0174*/ 	.word	0x000000ff
        /*0178*/ 	.word	0x00000020
        /*017c*/ 	.short	0x0100
        /*017e*/ 	.byte	0x05
	.zero		1


	//   ....[9]....
        /*0180*/ 	.word	0x00000660
        /*0184*/ 	.word	0x000000ff
        /*0188*/ 	.word	0x000000a8
        /*018c*/ 	.short	0x0100
        /*018e*/ 	.byte	0x05
	.zero		1


	//   ....[10]....
        /*0190*/ 	.word	0x00000670
        /*0194*/ 	.word	0x000000ff
        /*0198*/ 	.word	0x00000028
        /*019c*/ 	.short	0x0100
        /*019e*/ 	.byte	0x05
	.zero		1


	//   ....[11]....
        /*01a0*/ 	.word	0x00000680
        /*01a4*/ 	.word	0x000000ff
        /*01a8*/ 	.word	0x000000b0
        /*01ac*/ 	.short	0x0100
        /*01ae*/ 	.byte	0x05
	.zero		1


	//   ....[12]....
        /*01b0*/ 	.word	0x00000690
        /*01b4*/ 	.word	0x000000ff
        /*01b8*/ 	.word	0x00000030
        /*01bc*/ 	.short	0x0100
        /*01be*/ 	.byte	0x05
	.zero		1


	//   ....[13]....
        /*01c0*/ 	.word	0x000006a0
        /*01c4*/ 	.word	0x000000ff
        /*01c8*/ 	.word	0x000000b8
        /*01cc*/ 	.short	0x0100
        /*01ce*/ 	.byte	0x05
	.zero		1


	//   ....[14]....
        /*01d0*/ 	.word	0x000006b0
        /*01d4*/ 	.word	0x000000ff
        /*01d8*/ 	.word	0x00000038
        /*01dc*/ 	.short	0x0100
        /*01de*/ 	.byte	0x05
	.zero		1


	//   ....[15]....
        /*01e0*/ 	.word	0x000006c0
        /*01e4*/ 	.word	0x000000ff
        /*01e8*/ 	.word	0x000000c0
        /*01ec*/ 	.short	0x0100
        /*01ee*/ 	.byte	0x05
	.zero		1


	//   ....[16]....
        /*01f0*/ 	.word	0x000006d0
        /*01f4*/ 	.word	0x000000ff
        /*01f8*/ 	.word	0x00000040
        /*01fc*/ 	.short	0x0100
        /*01fe*/ 	.byte	0x05
	.zero		1


	//   ....[17]....
        /*0200*/ 	.word	0x000006e0
        /*0204*/ 	.word	0x000000ff
        /*0208*/ 	.word	0x000000c8
        /*020c*/ 	.short	0x0100
        /*020e*/ 	.byte	0x05
	.zero		1


	//   ....[18]....
        /*0210*/ 	.word	0x000006f0
        /*0214*/ 	.word	0x000000ff
        /*0218*/ 	.word	0x00000048
        /*021c*/ 	.short	0x0100
        /*021e*/ 	.byte	0x05
	.zero		1


	//   ....[19]....
        /*0220*/ 	.word	0x00000700
        /*0224*/ 	.word	0x000000ff
        /*0228*/ 	.word	0x000000d0
        /*022c*/ 	.short	0x0100
        /*022e*/ 	.byte	0x05
	.zero		1


	//   ....[20]....
        /*0230*/ 	.word	0x00000710
        /*0234*/ 	.word	0x000000ff
        /*0238*/ 	.word	0x00000050
        /*023c*/ 	.short	0x0100
        /*023e*/ 	.byte	0x05
	.zero		1


	//   ....[21]....
        /*0240*/ 	.word	0x00000720
        /*0244*/ 	.word	0x000000ff
        /*0248*/ 	.word	0x000000d8
        /*024c*/ 	.short	0x0100
        /*024e*/ 	.byte	0x05
	.zero		1


	//   ....[22]....
        /*0250*/ 	.word	0x00000730
        /*0254*/ 	.word	0x000000ff
        /*0258*/ 	.word	0x00000058
        /*025c*/ 	.short	0x0100
        /*025e*/ 	.byte	0x05
	.zero		1


	//   ....[23]....
        /*0260*/ 	.word	0x00000740
        /*0264*/ 	.word	0x000000ff
        /*0268*/ 	.word	0x000000e0
        /*026c*/ 	.short	0x0100
        /*026e*/ 	.byte	0x05
	.zero		1


	//   ....[24]....
        /*0270*/ 	.word	0x00000750
        /*0274*/ 	.word	0x000000ff
        /*0278*/ 	.word	0x00000060
        /*027c*/ 	.short	0x0100
        /*027e*/ 	.byte	0x05
	.zero		1


	//   ....[25]....
        /*0280*/ 	.word	0x00000760
        /*0284*/ 	.word	0x000000ff
        /*0288*/ 	.word	0x000000e8
        /*028c*/ 	.short	0x0100
        /*028e*/ 	.byte	0x05
	.zero		1


	//   ....[26]....
        /*0290*/ 	.word	0x00000770
        /*0294*/ 	.word	0x000000ff
        /*0298*/ 	.word	0x00000068
        /*029c*/ 	.short	0x0100
        /*029e*/ 	.byte	0x05
	.zero		1


	//   ....[27]....
        /*02a0*/ 	.word	0x00000780
        /*02a4*/ 	.word	0x000000ff
        /*02a8*/ 	.word	0x000000f0
        /*02ac*/ 	.short	0x0100
        /*02ae*/ 	.byte	0x05
	.zero		1


	//   ....[28]....
        /*02b0*/ 	.word	0x00000790
        /*02b4*/ 	.word	0x000000ff
        /*02b8*/ 	.word	0x00000070
        /*02bc*/ 	.short	0x0100
        /*02be*/ 	.byte	0x05
	.zero		1


	//   ....[29]....
        /*02c0*/ 	.word	0x000007a0
        /*02c4*/ 	.word	0x000000ff
        /*02c8*/ 	.word	0x000000f8
        /*02cc*/ 	.short	0x0100
        /*02ce*/ 	.byte	0x05
	.zero		1


	//   ....[30]....
        /*02d0*/ 	.word	0x000007b0
        /*02d4*/ 	.word	0x000000ff
        /*02d8*/ 	.word	0x00000078
        /*02dc*/ 	.short	0x0100
        /*02de*/ 	.byte	0x05
	.zero		1


	//   ....[31]....
        /*02e0*/ 	.word	0x000007c0
        /*02e4*/ 	.word	0x000000ff
        /*02e8*/ 	.word	0x00000100
        /*02ec*/ 	.short	0x0100
        /*02ee*/ 	.byte	0x05
	.zero		1


	//   ....[32]....
        /*02f0*/ 	.word	0x000007d0
        /*02f4*/ 	.word	0x000000ff
        /*02f8*/ 	.word	0x00000080
        /*02fc*/ 	.short	0x0100
        /*02fe*/ 	.byte	0x05
	.zero		1


	//   ....[33]....
        /*0300*/ 	.word	0x000007e0
        /*0304*/ 	.word	0x000000ff
        /*0308*/ 	.word	0x00000108
        /*030c*/ 	.short	0x0100
        /*030e*/ 	.byte	0x05
	.zero		1


	//   ....[34]....
        /*0310*/ 	.word	0x00000920
        /*0314*/ 	.word	0x000000ff
        /*0318*/ 	.word	0x00000110
        /*031c*/ 	.short	0x0100
        /*031e*/ 	.byte	0x07
	.zero		1


	//   ....[35]....
        /*0320*/ 	.word	0x00000930
        /*0324*/ 	.word	0x000000ff
        /*0328*/ 	.word	0x00000120
        /*032c*/ 	.short	0x0100
        /*032e*/ 	.byte	0x07
	.zero		1


	//   ....[36]....
        /*0330*/ 	.word	0x00000940
        /*0334*/ 	.word	0x000000ff
        /*0338*/ 	.word	0x00000118
        /*033c*/ 	.short	0x0100
        /*033e*/ 	.byte	0x07
	.zero		1


	//   ....[37]....
        /*0340*/ 	.word	0x00000950
        /*0344*/ 	.word	0x000000ff
        /*0348*/ 	.word	0x00000128
        /*034c*/ 	.short	0x0100
        /*034e*/ 	.byte	0x07
	.zero		1


	//   ....[38]....
        /*0350*/ 	.word	0x00000a40
        /*0354*/ 	.word	0x000000ff
        /*0358*/ 	.word	0x00000130
        /*035c*/ 	.short	0x0100
        /*035e*/ 	.byte	0x05
	.zero		1


	//   ....[39]....
        /*0360*/ 	.word	0x00000a50
        /*0364*/ 	.word	0x000000ff
        /*0368*/ 	.word	0x00000138
        /*036c*/ 	.short	0x0100
        /*036e*/ 	.byte	0x05
	.zero		1


	//   ....[40]....
        /*0370*/ 	.word	0x00000b90
        /*0374*/ 	.word	0x000000ff
        /*0378*/ 	.word	0x00000140
        /*037c*/ 	.short	0x0100
        /*037e*/ 	.byte	0x05
	.zero		1


	//   ....[41]....
        /*0380*/ 	.word	0x00000ba0
        /*0384*/ 	.word	0x000000ff
        /*0388*/ 	.word	0x00000150
        /*038c*/ 	.short	0x0100
        /*038e*/ 	.byte	0x05
	.zero		1


	//   ....[42]....
        /*0390*/ 	.word	0x00000bb0
        /*0394*/ 	.word	0x000000ff
        /*0398*/ 	.word	0x00000148
        /*039c*/ 	.short	0x0100
        /*039e*/ 	.byte	0x05
	.zero		1


	//   ....[43]....
        /*03a0*/ 	.word	0x00000bc0
        /*03a4*/ 	.word	0x000000ff
        /*03a8*/ 	.word	0x00000158
        /*03ac*/ 	.short	0x0100
        /*03ae*/ 	.byte	0x05
	.zero		1


	//   ....[44]....
        /*03b0*/ 	.word	0x00000cf0
        /*03b4*/ 	.word	0x000000ff
        /*03b8*/ 	.word	0x00000160
        /*03bc*/ 	.short	0x0100
        /*03be*/ 	.byte	0x07
	.zero		1


	//   ....[45]....
        /*03c0*/ 	.word	0x00000d00
        /*03c4*/ 	.word	0x000000ff
        /*03c8*/ 	.word	0x00000180
        /*03cc*/ 	.short	0x0100
        /*03ce*/ 	.byte	0x07
	.zero		1


	//   ....[46]....
        /*03d0*/ 	.word	0x00000d10
        /*03d4*/ 	.word	0x000000ff
        /*03d8*/ 	.word	0x00000168
        /*03dc*/ 	.short	0x0100
        /*03de*/ 	.byte	0x07
	.zero		1


	//   ....[47]....
        /*03e0*/ 	.word	0x00000d20
        /*03e4*/ 	.word	0x000000ff
        /*03e8*/ 	.word	0x00000188
        /*03ec*/ 	.short	0x0100
        /*03ee*/ 	.byte	0x07
	.zero		1


	//   ....[48]....
        /*03f0*/ 	.word	0x00000d30
        /*03f4*/ 	.word	0x000000ff
        /*03f8*/ 	.word	0x00000170
        /*03fc*/ 	.short	0x0100
        /*03fe*/ 	.byte	0x07
	.zero		1


	//   ....[49]....
        /*0400*/ 	.word	0x00000d40
        /*0404*/ 	.word	0x000000ff
        /*0408*/ 	.word	0x00000190
        /*040c*/ 	.short	0x0100
        /*040e*/ 	.byte	0x07
	.zero		1


	//   ....[50]....
        /*0410*/ 	.word	0x00000d50
        /*0414*/ 	.word	0x000000ff
        /*0418*/ 	.word	0x00000178
        /*041c*/ 	.short	0x0100
        /*041e*/ 	.byte	0x07
	.zero		1


	//   ....[51]....
        /*0420*/ 	.word	0x00000d60
        /*0424*/ 	.word	0x000000ff
        /*0428*/ 	.word	0x00000198
        /*042c*/ 	.short	0x0100
        /*042e*/ 	.byte	0x07
	.zero		1


	//   ....[52]....
        /*0430*/ 	.word	0x00000e50
        /*0434*/ 	.word	0x000000ff
        /*0438*/ 	.word	0x000001a0
        /*043c*/ 	.short	0x0100
        /*043e*/ 	.byte	0x05
	.zero		1


	//   ....[53]....
        /*0440*/ 	.word	0x00000e60
        /*0444*/ 	.word	0x000000ff
        /*0448*/ 	.word	0x000001b0
        /*044c*/ 	.short	0x0100
        /*044e*/ 	.byte	0x05
	.zero		1


	//   ....[54]....
        /*0450*/ 	.word	0x00000e70
        /*0454*/ 	.word	0x000000ff
        /*0458*/ 	.word	0x000001a8
        /*045c*/ 	.short	0x0100
        /*045e*/ 	.byte	0x05
	.zero		1


	//   ....[55]....
        /*0460*/ 	.word	0x00000e80
        /*0464*/ 	.word	0x000000ff
        /*0468*/ 	.word	0x000001b8
        /*046c*/ 	.short	0x0100
        /*046e*/ 	.byte	0x05
	.zero		1


	//   ....[56]....
        /*0470*/ 	.word	0x00001760
        /*0474*/ 	.word	0x00000003
        /*0478*/ 	.word	0x000001b0
        /*047c*/ 	.short	0x010a
        /*047e*/ 	.byte	0xff
	.zero		1


	//   ....[57]....
        /*0480*/ 	.word	0x00001790
        /*0484*/ 	.word	0x00000003
        /*0488*/ 	.word	0x000001a0
        /*048c*/ 	.short	0x0101
        /*048e*/ 	.byte	0xff
	.zero		1


	//   ....[58]....
        /*0490*/ 	.word	0x00001860
        /*0494*/ 	.word	0x000000ff
        /*0498*/ 	.word	0x00000088
        /*049c*/ 	.short	0x010a
        /*049e*/ 	.byte	0x08
	.zero		1


	//   ....[59]....
        /*04a0*/ 	.word	0x00001900
        /*04a4*/ 	.word	0x000000ff
        /*04a8*/ 	.word	0x00000088
        /*04ac*/ 	.short	0x010a
        /*04ae*/ 	.byte	0x21
	.zero		1


	//   ....[60]....
        /*04b0*/ 	.word	0x00001a50
        /*04b4*/ 	.word	0x000000ff
        /*04b8*/ 	.word	0x00000088
        /*04bc*/ 	.short	0x010a
        /*04be*/ 	.byte	0x08
	.zero		1


	//   ....[61]....
        /*04c0*/ 	.word	0x00001b60
        /*04c4*/ 	.word	0x000000ff
        /*04c8*/ 	.word	0x00000138
        /*04cc*/ 	.short	0x0101
        /*04ce*/ 	.byte	0x04
	.zero		1


	//   ....[62]....
        /*04d0*/ 	.word	0x00001b80
        /*04d4*/ 	.word	0x000000ff
        /*04d8*/ 	.word	0x00000088
        /*04dc*/ 	.short	0x010a
        /*04de*/ 	.byte	0x08
	.zero		1


	//   ....[63]....
        /*04e0*/ 	.word	0x00001c00
        /*04e4*/ 	.word	0x000000ff
        /*04e8*/ 	.word	0x00000088
        /*04ec*/ 	.short	0x010a
        /*04ee*/ 	.byte	0x11
	.zero		1


	//   ....[64]....
        /*04f0*/ 	.word	0x00001d50
        /*04f4*/ 	.word	0x000000ff
        /*04f8*/ 	.word	0x00000088
        /*04fc*/ 	.short	0x010a
        /*04fe*/ 	.byte	0x08
	.zero		1


	//   ....[65]....
        /*0500*/ 	.word	0x00001e90
        /*0504*/ 	.word	0x00000002
        /*0508*/ 	.word	0x00000140
        /*050c*/ 	.short	0x010a
        /*050e*/ 	.byte	0xff
	.zero		1


	//   ....[66]....
        /*0510*/ 	.word	0x00001f50
        /*0514*/ 	.word	0x00000002
        /*0518*/ 	.word	0x00000000
        /*051c*/ 	.short	0x0101
        /*051e*/ 	.byte	0xff
	.zero		1


	//   ....[67]....
        /*0520*/ 	.word	0x000024b0
        /*0524*/ 	.word	0x000000ff
        /*0528*/ 	.word	0x00000000
        /*052c*/ 	.short	0x010a
        /*052e*/ 	.byte	0x05
	.zero		1


	//   ....[68]....
        /*0530*/ 	.word	0x00002540
        /*0534*/ 	.word	0x000000ff
        /*0538*/ 	.word	0x00000000
        /*053c*/ 	.short	0x010a
        /*053e*/ 	.byte	0x05
	.zero		1


	//   ....[69]....
        /*0540*/ 	.word	0x000025d0
        /*0544*/ 	.word	0x000000ff
        /*0548*/ 	.word	0x00000000
        /*054c*/ 	.short	0x010a
        /*054e*/ 	.byte	0x05
	.zero		1


	//   ....[70]....
        /*0550*/ 	.word	0x00002660
        /*0554*/ 	.word	0x000000ff
        /*0558*/ 	.word	0x00000000
        /*055c*/ 	.short	0x010a
        /*055e*/ 	.byte	0x05
	.zero		1


	//   ....[71]....
        /*0560*/ 	.word	0x000026f0
        /*0564*/ 	.word	0x000000ff
        /*0568*/ 	.word	0x00000000
        /*056c*/ 	.short	0x010a
        /*056e*/ 	.byte	0x05
	.zero		1


	//   ....[72]....
        /*0570*/ 	.word	0x00002780
        /*0574*/ 	.word	0x000000ff
        /*0578*/ 	.word	0x00000000
        /*057c*/ 	.short	0x010a
        /*057e*/ 	.byte	0x05
	.zero		1


	//   ....[73]....
        /*0580*/ 	.word	0x00002810
        /*0584*/ 	.word	0x000000ff
        /*0588*/ 	.word	0x00000000
        /*058c*/ 	.short	0x010a
        /*058e*/ 	.byte	0x05
	.zero		1


	//   ....[74]....
        /*0590*/ 	.word	0x000028a0
        /*0594*/ 	.word	0x000000ff
        /*0598*/ 	.word	0x00000000
        /*059c*/ 	.short	0x010a
        /*059e*/ 	.byte	0x05
	.zero		1


	//   ....[75]....
        /*05a0*/ 	.word	0x00002930
        /*05a4*/ 	.word	0x000000ff
        /*05a8*/ 	.word	0x00000000
        /*05ac*/ 	.short	0x010a
        /*05ae*/ 	.byte	0x05
	.zero		1


	//   ....[76]....
        /*05b0*/ 	.word	0x000029c0
        /*05b4*/ 	.word	0x000000ff
        /*05b8*/ 	.word	0x00000000
        /*05bc*/ 	.short	0x010a
        /*05be*/ 	.byte	0x05
	.zero		1


	//   ....[77]....
        /*05c0*/ 	.word	0x00002a50
        /*05c4*/ 	.word	0x000000ff
        /*05c8*/ 	.word	0x00000000
        /*05cc*/ 	.short	0x010a
        /*05ce*/ 	.byte	0x05
	.zero		1


	//   ....[78]....
        /*05d0*/ 	.word	0x00002ae0
        /*05d4*/ 	.word	0x000000ff
        /*05d8*/ 	.word	0x00000000
        /*05dc*/ 	.short	0x010a
        /*05de*/ 	.byte	0x05
	.zero		1


	//   ....[79]....
        /*05e0*/ 	.word	0x00002b70
        /*05e4*/ 	.word	0x000000ff
        /*05e8*/ 	.word	0x00000000
        /*05ec*/ 	.short	0x010a
        /*05ee*/ 	.byte	0x05
	.zero		1


	//   ....[80]....
        /*05f0*/ 	.word	0x00002c00
        /*05f4*/ 	.word	0x000000ff
        /*05f8*/ 	.word	0x00000000
        /*05fc*/ 	.short	0x010a
        /*05fe*/ 	.byte	0x05
	.zero		1


	//   ....[81]....
        /*0600*/ 	.word	0x00002c90
        /*0604*/ 	.word	0x000000ff
        /*0608*/ 	.word	0x00000000
        /*060c*/ 	.short	0x010a
        /*060e*/ 	.byte	0x05
	.zero		1


	//   ....[82]....
        /*0610*/ 	.word	0x00002d20
        /*0614*/ 	.word	0x000000ff
        /*0618*/ 	.word	0x00000000
        /*061c*/ 	.short	0x010a
        /*061e*/ 	.byte	0x05
	.zero		1


	//   ....[83]....
        /*0620*/ 	.word	0x00002dc0
        /*0624*/ 	.word	0x00000000
        /*0628*/ 	.word	0x00000000
        /*062c*/ 	.short	0x010a
        /*062e*/ 	.byte	0xff
	.zero		1


	//   ....[84]....
        /*0630*/ 	.word	0x00002ee0
        /*0634*/ 	.word	0x00000000
        /*0638*/ 	.word	0x000001a0
        /*063c*/ 	.short	0x010a
        /*063e*/ 	.byte	0xff
	.zero		1


	//   ....[85]....
        /*0640*/ 	.word	0x00002f40
        /*0644*/ 	.word	0x00000004
        /*0648*/ 	.word	0x00000000
        /*064c*/ 	.short	0x0101
        /*064e*/ 	.byte	0xff
	.zero		1


	//   ....[86]....
        /*0650*/ 	.word	0x00002f60
        /*0654*/ 	.word	0x000000ff
        /*0658*/ 	.word	0x00000150
        /*065c*/ 	.short	0x010a
        /*065e*/ 	.byte	0x05
	.zero		1


	//   ....[87]....
        /*0660*/ 	.word	0x00003080
        /*0664*/ 	.word	0x00000000
        /*0668*/ 	.word	0x00000140
        /*066c*/ 	.short	0x010a
        /*066e*/ 	.byte	0xff
	.zero		1


	//   ....[88]....
        /*0670*/ 	.word	0x00003190
        /*0674*/ 	.word	0x00000000
        /*0678*/ 	.word	0x00000000
        /*067c*/ 	.short	0x0101
        /*067e*/ 	.byte	0xff
	.zero		1


	//   ....[89]....
        /*0680*/ 	.word	0x00003220
        /*0684*/ 	.word	0x000000ff
        /*0688*/ 	.word	0x00000150
        /*068c*/ 	.short	0x0106
        /*068e*/ 	.byte	0x05
	.zero		1


	//   ....[90]....
        /*0690*/ 	.word	0x00003240
        /*0694*/ 	.word	0x000000ff
        /*0698*/ 	.word	0x00000150
        /*069c*/ 	.short	0x010a
        /*069e*/ 	.byte	0x05
	.zero		1


	//   ....[91]....
        /*06a0*/ 	.word	0x000032d0
        /*06a4*/ 	.word	0x000000ff
        /*06a8*/ 	.word	0x00000150
        /*06ac*/ 	.short	0x0106
        /*06ae*/ 	.byte	0x04
	.zero		1


	//   ....[92]....
        /*06b0*/ 	.word	0x00003310
        /*06b4*/ 	.word	0x00000000
        /*06b8*/ 	.word	0x00000150
        /*06bc*/ 	.short	0x010a
        /*06be*/ 	.byte	0xff
	.zero		1


	//   ....[93]....
        /*06c0*/ 	.word	0x000037f0
        /*06c4*/ 	.word	0x00000000
        /*06c8*/ 	.word	0x00000140
        /*06cc*/ 	.short	0x010a
        /*06ce*/ 	.byte	0xff
	.zero		1


	//   ....[94]....
        /*06d0*/ 	.word	0x000038f0
        /*06d4*/ 	.word	0x00000003
        /*06d8*/ 	.word	0x00000000
        /*06dc*/ 	.short	0x0101
        /*06de*/ 	.byte	0xff
	.zero		1


	//   ....[95]....
        /*06e0*/ 	.word	0x00003900
        /*06e4*/ 	.word	0x000000ff
        /*06e8*/ 	.word	0x00000000
        /*06ec*/ 	.short	0x010a
        /*06ee*/ 	.byte	0x04
	.zero		1


	//   ....[96]....
        /*06f0*/ 	.word	0x00003980
        /*06f4*/ 	.word	0x000000ff
        /*06f8*/ 	.word	0x00000180
        /*06fc*/ 	.short	0x010a
        /*06fe*/ 	.byte	0x08
	.zero		1


	//   ....[97]....
        /*0700*/ 	.word	0x00003a60
        /*0704*/ 	.word	0x000000ff
        /*0708*/ 	.word	0x00000000
        /*070c*/ 	.short	0x010a
        /*070e*/ 	.byte	0x07
	.zero		1


	//   ....[98]....
        /*0710*/ 	.word	0x00003ba0
        /*0714*/ 	.word	0x000000ff
        /*0718*/ 	.word	0x00000000
        /*071c*/ 	.short	0x010a
        /*071e*/ 	.byte	0x04
	.zero		1


	//   ....[99]....
        /*0720*/ 	.word	0x00003d90
        /*0724*/ 	.word	0x000000ff
        /*0728*/ 	.word	0x00000000
        /*072c*/ 	.short	0x010a
        /*072e*/ 	.byte	0x05
	.zero		1


	//   ....[100]....
        /*0730*/ 	.word	0x00003e20
        /*0734*/ 	.word	0x000000ff
        /*0738*/ 	.word	0x00000000
        /*073c*/ 	.short	0x010a
        /*073e*/ 	.byte	0x05
	.zero		1


	//   ....[101]....
        /*0740*/ 	.word	0x00003eb0
        /*0744*/ 	.word	0x000000ff
        /*0748*/ 	.word	0x00000000
        /*074c*/ 	.short	0x010a
        /*074e*/ 	.byte	0x05
	.zero		1


	//   ....[102]....
        /*0750*/ 	.word	0x00003f40
        /*0754*/ 	.word	0x000000ff
        /*0758*/ 	.word	0x00000000
        /*075c*/ 	.short	0x010a
        /*075e*/ 	.byte	0x07
	.zero		1


	//   ....[103]....
        /*0760*/ 	.word	0x000043a0
        /*0764*/ 	.word	0x00000000
        /*0768*/ 	.word	0x00000140
        /*076c*/ 	.short	0x010a
        /*076e*/ 	.byte	0xff
	.zero		1


	//   ....[104]....
        /*0770*/ 	.word	0x00004460
        /*0774*/ 	.word	0x00000000
        /*0778*/ 	.word	0x00000000
        /*077c*/ 	.short	0x0101
        /*077e*/ 	.byte	0xff
	.zero		1


	//   ....[105]....
        /*0780*/ 	.word	0x00004780
        /*0784*/ 	.word	0x000000ff
        /*0788*/ 	.word	0x00000138
        /*078c*/ 	.short	0x010a
        /*078e*/ 	.byte	0x07
	.zero		1


	//   ....[106]....
        /*0790*/ 	.word	0x00004970
        /*0794*/ 	.word	0x000000ff
        /*0798*/ 	.word	0x00000120
        /*079c*/ 	.short	0x010a
        /*079e*/ 	.byte	0x07
	.zero		1


	//   ....[107]....
        /*07a0*/ 	.word	0x00004b40
        /*07a4*/ 	.word	0x000000ff
        /*07a8*/ 	.word	0x00000110
        /*07ac*/ 	.short	0x010b
        /*07ae*/ 	.byte	0x07
	.zero		1


	//   ....[108]....
        /*07b0*/ 	.word	0x00004bb0
        /*07b4*/ 	.word	0x000000ff
        /*07b8*/ 	.word	0x00000000
        /*07bc*/ 	.short	0x0101
        /*07be*/ 	.byte	0x08
	.zero		1


	//   ....[109]....
        /*07c0*/ 	.word	0x00004be0
        /*07c4*/ 	.word	0x000000ff
        /*07c8*/ 	.word	0x00000128
        /*07cc*/ 	.short	0x010a
        /*07ce*/ 	.byte	0x07
	.zero		1


	//   ....[110]....
        /*07d0*/ 	.word	0x00004df0
        /*07d4*/ 	.word	0x000000ff
        /*07d8*/ 	.word	0x00000118
        /*07dc*/ 	.short	0x010b
        /*07de*/ 	.byte	0x07
	.zero		1


	//   ....[111]....
        /*07e0*/ 	.word	0x00004e10
        /*07e4*/ 	.word	0x000000ff
        /*07e8*/ 	.word	0x00000000
        /*07ec*/ 	.short	0x0101
        /*07ee*/ 	.byte	0x0d
	.zero		1


	//   ....[112]....
        /*07f0*/ 	.word	0x00004e40
        /*07f4*/ 	.word	0x000000ff
        /*07f8*/ 	.word	0x00000120
        /*07fc*/ 	.short	0x010a
        /*07fe*/ 	.byte	0x07
	.zero		1


	//   ....[113]....
        /*0800*/ 	.word	0x00004e80
        /*0804*/ 	.word	0x00000000
        /*0808*/ 	.word	0x00000128
        /*080c*/ 	.short	0x010a
        /*080e*/ 	.byte	0xff
	.zero		1


	//   ....[114]....
        /*0810*/ 	.word	0x000051c0
        /*0814*/ 	.word	0x00000000
        /*0818*/ 	.word	0x00000140
        /*081c*/ 	.short	0x010a
        /*081e*/ 	.byte	0xff
	.zero		1


	//   ....[115]....
        /*0820*/ 	.word	0x000052d0
        /*0824*/ 	.word	0x00000000
        /*0828*/ 	.word	0x00000000
        /*082c*/ 	.short	0x0101
        /*082e*/ 	.byte	0xff
	.zero		1


	//   ....[116]....
        /*0830*/ 	.word	0x00005d20
        /*0834*/ 	.word	0x00000000
        /*0838*/ 	.word	0x00000110
        /*083c*/ 	.short	0x010a
        /*083e*/ 	.byte	0xff
	.zero		1


	//   ....[117]....
        /*0840*/ 	.word	0x00005d90
        /*0844*/ 	.word	0x00000071
        /*0848*/ 	.word	0x00000160
        /*084c*/ 	.short	0x010a
        /*084e*/ 	.byte	0xff
	.zero		1


	//   ....[118]....
        /*0850*/ 	.word	0x00005e70
        /*0854*/ 	.word	0x00000000
        /*0858*/ 	.word	0x00000110
        /*085c*/ 	.short	0x010a
        /*085e*/ 	.byte	0xff
	.zero		1


	//   ....[119]....
        /*0860*/ 	.word	0x00005fb0
        /*0864*/ 	.word	0x00000000
        /*0868*/ 	.word	0x00000000
        /*086c*/ 	.short	0x0101
        /*086e*/ 	.byte	0xff
	.zero		1


	//   ....[120]....
        /*0870*/ 	.word	0x00006010
        /*0874*/ 	.word	0x00000071
        /*0878*/ 	.word	0x00000160
        /*087c*/ 	.short	0x010a
        /*087e*/ 	.byte	0xff
	.zero		1


	//   ....[121]....
        /*0880*/ 	.word	0x00006b60
        /*0884*/ 	.word	0x00000020
        /*0888*/ 	.word	0x00000110
        /*088c*/ 	.short	0x010a
        /*088e*/ 	.byte	0xff
	.zero		1


	//   ....[122]....
        /*0890*/ 	.word	0x00006c20
        /*0894*/ 	.word	0x00000020
        /*0898*/ 	.word	0x00000110
        /*089c*/ 	.short	0x010a
        /*089e*/ 	.byte	0xff
	.zero		1


	//   ....[123]....
        /*08a0*/ 	.word	0x00006d40
        /*08a4*/ 	.word	0x00000003
        /*08a8*/ 	.word	0x00000000
        /*08ac*/ 	.short	0x0101
        /*08ae*/ 	.byte	0xff
	.zero		1


	//   ....[124]....
        /*08b0*/ 	.word	0x00007180
        /*08b4*/ 	.word	0x000000ff
        /*08b8*/ 	.word	0x00000000
        /*08bc*/ 	.short	0x0101
        /*08be*/ 	.byte	0x05
	.zero		1


	//   ....[125]....
        /*08c0*/ 	.word	0x000079c0
        /*08c4*/ 	.word	0x00000003
        /*08c8*/ 	.word	0x000001b0
        /*08cc*/ 	.short	0x010a
        /*08ce*/ 	.byte	0xff
	.zero		1


	//   ....[126]....
        /*08d0*/ 	.word	0x00007a20
        /*08d4*/ 	.word	0x00000002
        /*08d8*/ 	.word	0x00000088
        /*08dc*/ 	.short	0x010a
        /*08de*/ 	.byte	0xff
	.zero		1


	//   ....[127]....
        /*08e0*/ 	.word	0x00007a80
        /*08e4*/ 	.word	0x00000002
        /*08e8*/ 	.word	0x00000088
        /*08ec*/ 	.short	0x010a
        /*08ee*/ 	.byte	0xff
	.zero		1


	//   ....[128]....
        /*08f0*/ 	.word	0x00007ad0
        /*08f4*/ 	.word	0x00000002
        /*08f8*/ 	.word	0x00000140
        /*08fc*/ 	.short	0x010a
        /*08fe*/ 	.byte	0xff
	.zero		1


	//   ....[129]....
        /*0900*/ 	.word	0x00007b30
        /*0904*/ 	.word	0x00000000
        /*0908*/ 	.word	0x00000000
        /*090c*/ 	.short	0x010a
        /*090e*/ 	.byte	0xff
	.zero		1


	//   ....[130]....
        /*0910*/ 	.word	0x00007b90
        /*0914*/ 	.word	0x00000000
        /*0918*/ 	.word	0x00000000
        /*091c*/ 	.short	0x010a
        /*091e*/ 	.byte	0xff
	.zero		1


	//   ....[131]....
        /*0920*/ 	.word	0x00007bf0
        /*0924*/ 	.word	0x00000000
        /*0928*/ 	.word	0x00000000
        /*092c*/ 	.short	0x010a
        /*092e*/ 	.byte	0xff
	.zero		1


	//   ....[132]....
        /*0930*/ 	.word	0x00007c50
        /*0934*/ 	.word	0x00000000
        /*0938*/ 	.word	0x00000000
        /*093c*/ 	.short	0x010a
        /*093e*/ 	.byte	0xff
	.zero		1


	//   ....[133]....
        /*0940*/ 	.word	0x00007cb0
        /*0944*/ 	.word	0x00000000
        /*0948*/ 	.word	0x00000000
        /*094c*/ 	.short	0x010a
        /*094e*/ 	.byte	0xff
	.zero		1


	//   ....[134]....
        /*0950*/ 	.word	0x00007d10
        /*0954*/ 	.word	0x00000000
        /*0958*/ 	.word	0x00000000
        /*095c*/ 	.short	0x010a
        /*095e*/ 	.byte	0xff
	.zero		1


	//   ....[135]....
        /*0960*/ 	.word	0x00007d70
        /*0964*/ 	.word	0x00000000
        /*0968*/ 	.word	0x00000000
        /*096c*/ 	.short	0x010a
        /*096e*/ 	.byte	0xff
	.zero		1


	//   ....[136]....
        /*0970*/ 	.word	0x00007dd0
        /*0974*/ 	.word	0x00000000
        /*0978*/ 	.word	0x00000000
        /*097c*/ 	.short	0x010a
        /*097e*/ 	.byte	0xff
	.zero		1


	//   ....[137]....
        /*0980*/ 	.word	0x00007e30
        /*0984*/ 	.word	0x00000000
        /*0988*/ 	.word	0x00000000
        /*098c*/ 	.short	0x010a
        /*098e*/ 	.byte	0xff
	.zero		1


	//   ....[138]....
        /*0990*/ 	.word	0x00007e90
        /*0994*/ 	.word	0x00000000
        /*0998*/ 	.word	0x00000000
        /*099c*/ 	.short	0x010a
        /*099e*/ 	.byte	0xff
	.zero		1


	//   ....[139]....
        /*09a0*/ 	.word	0x00007ef0
        /*09a4*/ 	.word	0x00000000
        /*09a8*/ 	.word	0x00000000
        /*09ac*/ 	.short	0x010a
        /*09ae*/ 	.byte	0xff
	.zero		1


	//   ....[140]....
        /*09b0*/ 	.word	0x00007f50
        /*09b4*/ 	.word	0x00000000
        /*09b8*/ 	.word	0x00000000
        /*09bc*/ 	.short	0x010a
        /*09be*/ 	.byte	0xff
	.zero		1


	//   ....[141]....
        /*09c0*/ 	.word	0x00007fb0
        /*09c4*/ 	.word	0x00000000
        /*09c8*/ 	.word	0x00000000
        /*09cc*/ 	.short	0x010a
        /*09ce*/ 	.byte	0xff
	.zero		1


	//   ....[142]....
        /*09d0*/ 	.word	0x00008010
        /*09d4*/ 	.word	0x00000000
        /*09d8*/ 	.word	0x00000000
        /*09dc*/ 	.short	0x010a
        /*09de*/ 	.byte	0xff
	.zero		1


	//   ....[143]....
        /*09e0*/ 	.word	0x00008070
        /*09e4*/ 	.word	0x00000000
        /*09e8*/ 	.word	0x00000000
        /*09ec*/ 	.short	0x010a
        /*09ee*/ 	.byte	0xff
	.zero		1


	//   ....[144]....
        /*09f0*/ 	.word	0x000080d0
        /*09f4*/ 	.word	0x00000000
        /*09f8*/ 	.word	0x00000000
        /*09fc*/ 	.short	0x010a
        /*09fe*/ 	.byte	0xff
	.zero		1


	//   ....[145]....
        /*0a00*/ 	.word	0x00008120
        /*0a04*/ 	.word	0x00000000
        /*0a08*/ 	.word	0x000001a0
        /*0a0c*/ 	.short	0x010a
        /*0a0e*/ 	.byte	0xff
	.zero		1


	//   ....[146]....
        /*0a10*/ 	.word	0x00008180
        /*0a14*/ 	.word	0x00000000
        /*0a18*/ 	.word	0x00000150
        /*0a1c*/ 	.short	0x010a
        /*0a1e*/ 	.byte	0xff
	.zero		1


	//   ....[147]....
        /*0a20*/ 	.word	0x000081d0
        /*0a24*/ 	.word	0x00000000
        /*0a28*/ 	.word	0x00000140
        /*0a2c*/ 	.short	0x010a
        /*0a2e*/ 	.byte	0xff
	.zero		1


	//   ....[148]....
        /*0a30*/ 	.word	0x00008230
        /*0a34*/ 	.word	0x00000000
        /*0a38*/ 	.word	0x00000150
        /*0a3c*/ 	.short	0x010a
        /*0a3e*/ 	.byte	0xff
	.zero		1


	//   ....[149]....
        /*0a40*/ 	.word	0x00008280
        /*0a44*/ 	.word	0x00000000
        /*0a48*/ 	.word	0x00000140
        /*0a4c*/ 	.short	0x010a
        /*0a4e*/ 	.byte	0xff
	.zero		1


	//   ....[150]....
        /*0a50*/ 	.word	0x000082e0
        /*0a54*/ 	.word	0x00000003
        /*0a58*/ 	.word	0x00000180
        /*0a5c*/ 	.short	0x010a
        /*0a5e*/ 	.byte	0xff
	.zero		1


	//   ....[151]....
        /*0a60*/ 	.word	0x00008340
        /*0a64*/ 	.word	0x00000000
        /*0a68*/ 	.word	0x00000000
        /*0a6c*/ 	.short	0x010a
        /*0a6e*/ 	.byte	0xff
	.zero		1


	//   ....[152]....
        /*0a70*/ 	.word	0x000083a0
        /*0a74*/ 	.word	0x00000000
        /*0a78*/ 	.word	0x00000000
        /*0a7c*/ 	.short	0x010a
        /*0a7e*/ 	.byte	0xff
	.zero		1


	//   ....[153]....
        /*0a80*/ 	.word	0x00008400
        /*0a84*/ 	.word	0x00000000
        /*0a88*/ 	.word	0x00000000
        /*0a8c*/ 	.short	0x010a
        /*0a8e*/ 	.byte	0xff
	.zero		1


	//   ....[154]....
        /*0a90*/ 	.word	0x00008460
        /*0a94*/ 	.word	0x00000000
        /*0a98*/ 	.word	0x00000000
        /*0a9c*/ 	.short	0x010a
        /*0a9e*/ 	.byte	0xff
	.zero		1


	//   ....[155]....
        /*0aa0*/ 	.word	0x000084c0
        /*0aa4*/ 	.word	0x00000000
        /*0aa8*/ 	.word	0x00000000
        /*0aac*/ 	.short	0x010a
        /*0aae*/ 	.byte	0xff
	.zero		1


	//   ....[156]....
        /*0ab0*/ 	.word	0x00008510
        /*0ab4*/ 	.word	0x00000000
        /*0ab8*/ 	.word	0x00000140
        /*0abc*/ 	.short	0x010a
        /*0abe*/ 	.byte	0xff
	.zero		1


	//   ....[157]....
        /*0ac0*/ 	.word	0x00008570
        /*0ac4*/ 	.word	0x00000000
        /*0ac8*/ 	.word	0x00000138
        /*0acc*/ 	.short	0x010a
        /*0ace*/ 	.byte	0xff
	.zero		1


	//   ....[158]....
        /*0ad0*/ 	.word	0x000085d0
        /*0ad4*/ 	.word	0x00000003
        /*0ad8*/ 	.word	0x00000120
        /*0adc*/ 	.short	0x010a
        /*0ade*/ 	.byte	0xff
	.zero		1


	//   ....[159]....
        /*0ae0*/ 	.word	0x00008630
        /*0ae4*/ 	.word	0x00000003
        /*0ae8*/ 	.word	0x00000128
        /*0aec*/ 	.short	0x010a
        /*0aee*/ 	.byte	0xff
	.zero		1


	//   ....[160]....
        /*0af0*/ 	.word	0x00008690
        /*0af4*/ 	.word	0x00000000
        /*0af8*/ 	.word	0x00000120
        /*0afc*/ 	.short	0x010a
        /*0afe*/ 	.byte	0xff
	.zero		1


	//   ....[161]....
        /*0b00*/ 	.word	0x000086e0
        /*0b04*/ 	.word	0x00000000
        /*0b08*/ 	.word	0x00000140
        /*0b0c*/ 	.short	0x010a
        /*0b0e*/ 	.byte	0xff
	.zero		1


	//   ....[162]....
        /*0b10*/ 	.word	0x00008730
        /*0b14*/ 	.word	0x00000000
        /*0b18*/ 	.word	0x00000110
        /*0b1c*/ 	.short	0x010a
        /*0b1e*/ 	.byte	0xff
	.zero		1


	//   ....[163]....
        /*0b20*/ 	.word	0x00008780
        /*0b24*/ 	.word	0x00000071
        /*0b28*/ 	.word	0x00000160
        /*0b2c*/ 	.short	0x010a
        /*0b2e*/ 	.byte	0xff
	.zero		1


	//   ....[164]....
        /*0b30*/ 	.word	0x000087d0
        /*0b34*/ 	.word	0x00000020
        /*0b38*/ 	.word	0x00000110
        /*0b3c*/ 	.short	0x010a
        /*0b3e*/ 	.byte	0xff
	.zero		1


	//----- nvinfo : EIATTR_NUM_MBARRIERS
	.align		4
.L_47:
        /*0b40*/ 	.byte	0x03, 0x38
        /*0b42*/ 	.short	0x0038


	//----- nvinfo : EIATTR_EXIT_INSTR_OFFSETS
	.align		4
        /*0b44*/ 	.byte	0x04, 0x1c
        /*0b46*/ 	.short	(.L_49 - .L_48)


	//   ....[0]....
.L_48:
        /*0b48*/ 	.word	0x00002df0


	//   ....[1]....
        /*0b4c*/ 	.word	0x000032e0


	//   ....[2]....
        /*0b50*/ 	.word	0x00003340


	//   ....[3]....
        /*0b54*/ 	.word	0x000041a0


	//   ....[4]....
        /*0b58*/ 	.word	0x00004eb0


	//   ....[5]....
        /*0b5c*/ 	.word	0x00004ef0


	//   ....[6]....
        /*0b60*/ 	.word	0x000079b0


	//----- nvinfo : EIATTR_MAX_THREADS
	.align		4
.L_49:
        /*0b64*/ 	.byte	0x04, 0x05
        /*0b66*/ 	.short	(.L_51 - .L_50)
.L_50:
        /*0b68*/ 	.word	0x00000100
        /*0b6c*/ 	.word	0x00000001
        /*0b70*/ 	.word	0x00000001


	//----- nvinfo : EIATTR_CRS_STACK_SIZE
	.align		4
.L_51:
        /*0b74*/ 	.byte	0x04, 0x1e
        /*0b76*/ 	.short	(.L_53 - .L_52)
.L_52:
        /*0b78*/ 	.word	0x00000000


	//----- nvinfo : EIATTR_CBANK_PARAM_SIZE
	.align		4
.L_53:
        /*0b7c*/ 	.byte	0x03, 0x19
        /*0b7e*/ 	.short	0x0800


	//----- nvinfo : EIATTR_PARAM_CBANK
	.align		4
        /*0b80*/ 	.byte	0x04, 0x0a
        /*0b82*/ 	.short	(.L_55 - .L_54)
	.align		4
.L_54:
        /*0b84*/ 	.word	index@(.nv.constant0._ZN7cutlass13device_kernelINS_4gemm6kernel13GemmUniversalIN4cute5tupleIJiiiiEEENS1_10collective13CollectiveMmaINS1_35MainloopSm100TmaUmmaWarpSpecializedILi17ELi2ELi4ENS5_IJNS4_1CILi1EEESB_SB_EEEEENS5_IJNSA_ILi64EEENSA_ILi128EEESE_EEENS_12float_e4m3_tENS5_IJSB_llEEENS_12float_e5m2_tESI_NS4_8TiledMMAINS4_8MMA_AtomIJNS4_10MMA_TraitsINS4_19SM100_MMA_F8F6F4_SSEJSH_SJ_fSE_SF_NS4_17integral_constantINS4_4UMMA5MajorELSQ_1EEESR_NSO_INSP_7ScaleInELSS_0EEEST_EEEEEENS4_6LayoutISC_NS5_IJNSA_ILi0EEESX_SX_EEEEENS5_IJNS4_10UnderscoreES10_S10_EEEEENS4_13SM90_TMA_LOADENS4_14ComposedLayoutINS4_7SwizzleILi2ELi4ELi3EEENS4_18smem_ptr_flag_bitsILi8EEENSW_INS5_IJSE_NSA_ILi8EEEEEENS5_IJSB_SE_EEEEEEEvNS4_8identityES13_NS14_INS15_ILi3ELi4ELi3EEES18_NSW_INS5_IJSF_S19_EEENS5_IJSB_SF_EEEEEEEvS1E_EENS_8epilogue10collective18CollectiveEpilogueINS1L_23Sm100TmaWarpSpecializedILi2ELi2ELi32ELb0ELb0EEEJSG_NS5_IJNSW_ISE_SB_EES1Q_EEESH_NS5_IJlSB_lEEESH_S1S_NS1L_6fusion15FusionCallbacksIS1P_NS1T_17LinearCombinationISH_fSH_fLNS_15FloatRoundStyleE2EEESG_S1R_JEEENS4_5SM1004TMEM4LOAD26SM100_TMEM_LOAD_16dp32b32xES13_NS14_IS16_S18_NSW_INS5_IJS19_SE_EEENS5_IJSE_SB_EEEEEEENS4_39AutoVectorizingCopyWithAssumedAlignmentILi128EEENS4_14SM90_TMA_STOREES26_S28_S28_EEEvvEEEEvNT_6ParamsE)
        /*0b88*/ 	.short	0x0380
        /*0b8a*/ 	.short	0x0800


	//----- nvinfo : EIATTR_SW_WAR
	.align		4
.L_55:
        /*0b8c*/ 	.byte	0x04, 0x36
        /*0b8e*/ 	.short	(.L_57 - .L_56)
.L_56:
        /*0b90*/ 	.word	0x00000008
.L_57:


//--------------------- .nv.callgraph             --------------------------
	.section	.nv.callgraph,"",@"SHT_CUDA_CALLGRAPH"
	.align	4
	.sectionentsize	8
	.align		4
        /*0000*/ 	.word	0x00000000
	.align		4
        /*0004*/ 	.word	0xffffffff
	.align		4
        /*0008*/ 	.word	index@(_ZN7cutlass13device_kernelINS_4gemm6kernel13GemmUniversalIN4cute5tupleIJiiiiEEENS1_10collective13CollectiveMmaINS1_35MainloopSm100TmaUmmaWarpSpecializedILi17ELi2ELi4ENS5_IJNS4_1CILi1EEESB_SB_EEEEENS5_IJNSA_ILi64EEENSA_ILi128EEESE_EEENS_12float_e4m3_tENS5_IJSB_llEEENS_12float_e5m2_tESI_NS4_8TiledMMAINS4_8MMA_AtomIJNS4_10MMA_TraitsINS4_19SM100_MMA_F8F6F4_SSEJSH_SJ_fSE_SF_NS4_17integral_constantINS4_4UMMA5MajorELSQ_1EEESR_NSO_INSP_7ScaleInELSS_0EEEST_EEEEEENS4_6LayoutISC_NS5_IJNSA_ILi0EEESX_SX_EEEEENS5_IJNS4_10UnderscoreES10_S10_EEEEENS4_13SM90_TMA_LOADENS4_14ComposedLayoutINS4_7SwizzleILi2ELi4ELi3EEENS4_18smem_ptr_flag_bitsILi8EEENSW_INS5_IJSE_NSA_ILi8EEEEEENS5_IJSB_SE_EEEEEEEvNS4_8identityES13_NS14_INS15_ILi3ELi4ELi3EEES18_NSW_INS5_IJSF_S19_EEENS5_IJSB_SF_EEEEEEEvS1E_EENS_8epilogue10collective18CollectiveEpilogueINS1L_23Sm100TmaWarpSpecializedILi2ELi2ELi32ELb0ELb0EEEJSG_NS5_IJNSW_ISE_SB_EES1Q_EEESH_NS5_IJlSB_lEEESH_S1S_NS1L_6fusion15FusionCallbacksIS1P_NS1T_17LinearCombinationISH_fSH_fLNS_15FloatRoundStyleE2EEESG_S1R_JEEENS4_5SM1004TMEM4LOAD26SM100_TMEM_LOAD_16dp32b32xES13_NS14_IS16_S18_NSW_INS5_IJS19_SE_EEENS5_IJSE_SB_EEEEEEENS4_39AutoVectorizingCopyWithAssumedAlignmentILi128EEENS4_14SM90_TMA_STOREES26_S28_S28_EEEvvEEEEvNT_6ParamsE)
	.align		4
        /*000c*/ 	.word	index@(__assertfail)
	.align		4
        /*0010*/ 	.word	0x00000000
	.align		4
        /*0014*/ 	.word	0xfffffffe
	.align		4
        /*0018*/ 	.word	0x00000000
	.align		4
        /*001c*/ 	.word	0xfffffffd
	.align		4
        /*0020*/ 	.word	0x00000000
	.align		4
        /*0024*/ 	.word	0xfffffffc


//--------------------- .nv.constant4             --------------------------
	.section	.nv.constant4,"a",@progbits
	.align	8
	.align		8
.nv.constant4:
        /*0000*/ 	.dword	__assertfail
	.align		8
        /*0008*/ 	.dword	__unnamed_1
	.align		8
        /*0010*/ 	.dword	__unnamed_2
	.align		8
        /*0018*/ 	.dword	_ZN40_INTERNAL_fcd7d437_4_k_cu_491305f8_350694cuda3std3__45__cpo5beginE
	.align		8
        /*0020*/ 	.dword	_ZN40_INTERNAL_fcd7d437_4_k_cu_491305f8_350694cuda3std3__45__cpo3endE
	.align		8
        /*0028*/ 	.dword	_ZN40_INTERNAL_fcd7d437_4_k_cu_491305f8_350694cuda3std3__45__cpo6cbeginE
	.align		8
        /*0030*/ 	.dword	_ZN40_INTERNAL_fcd7d437_4_k_cu_491305f8_350694cuda3std3__45__cpo4cendE
	.align		8
        /*0038*/ 	.dword	_ZN40_INTERNAL_fcd7d437_4_k_cu_491305f8_350694cuda3std3__442_GLOBAL__N__fcd7d437_4_k_cu_491305f8_350696ignoreE
	.align		8
        /*0040*/ 	.dword	_ZN40_INTERNAL_fcd7d437_4_k_cu_491305f8_350694cuda3std3__419piecewise_constructE
	.align		8
        /*0048*/ 	.dword	_ZN40_INTERNAL_fcd7d437_4_k_cu_491305f8_350694cuda3std3__48in_placeE
	.align		8
        /*0050*/ 	.dword	_ZN40_INTERNAL_fcd7d437_4_k_cu_491305f8_350694cuda3std6ranges3__45__cpo4swapE
	.align		8
        /*0058*/ 	.dword	_ZN40_INTERNAL_fcd7d437_4_k_cu_491305f8_350694cuda3std6ranges3__45__cpo9iter_moveE
	.align		8
        /*0060*/ 	.dword	_ZN40_INTERNAL_fcd7d437_4_k_cu_491305f8_350694cute7productE
	.align		8
        /*0068*/ 	.dword	_ZN40_INTERNAL_fcd7d437_4_k_cu_491305f8_350694cute1_E
	.align		8
        /*0070*/ 	.dword	$str$25
	.align		8
        /*0078*/ 	.dword	$str$26
	.align		8
        /*0080*/ 	.dword	$str$27
	.align		8
        /*0088*/ 	.dword	$str$28


//--------------------- .text._ZN7cutlass13device_kernelINS_4gemm6kernel13GemmUniversalIN4cute5tupleIJiiiiEEENS1_10collective13CollectiveMmaINS1_35MainloopSm100TmaUmmaWarpSpecializedILi17ELi2ELi4ENS5_IJNS4_1CILi1EEESB_SB_EEEEENS5_IJNSA_ILi64EEENSA_ILi128EEESE_EEENS_12float_e4m3_tENS5_IJSB_llEEENS_12float_e5m2_tESI_NS4_8TiledMMAINS4_8MMA_AtomIJNS4_10MMA_TraitsINS4_19SM100_MMA_F8F6F4_SSEJSH_SJ_fSE_SF_NS4_17integral_constantINS4_4UMMA5MajorELSQ_1EEESR_NSO_INSP_7ScaleInELSS_0EEEST_EEEEEENS4_6LayoutISC_NS5_IJNSA_ILi0EEESX_SX_EEEEENS5_IJNS4_10UnderscoreES10_S10_EEEEENS4_13SM90_TMA_LOADENS4_14ComposedLayoutINS4_7SwizzleILi2ELi4ELi3EEENS4_18smem_ptr_flag_bitsILi8EEENSW_INS5_IJSE_NSA_ILi8EEEEEENS5_IJSB_SE_EEEEEEEvNS4_8identityES13_NS14_INS15_ILi3ELi4ELi3EEES18_NSW_INS5_IJSF_S19_EEENS5_IJSB_SF_EEEEEEEvS1E_EENS_8epilogue10collective18CollectiveEpilogueINS1L_23Sm100TmaWarpSpecializedILi2ELi2ELi32ELb0ELb0EEEJSG_NS5_IJNSW_ISE_SB_EES1Q_EEESH_NS5_IJlSB_lEEESH_S1S_NS1L_6fusion15FusionCallbacksIS1P_NS1T_17LinearCombinationISH_fSH_fLNS_15FloatRoundStyleE2EEESG_S1R_JEEENS4_5SM1004TMEM4LOAD26SM100_TMEM_LOAD_16dp32b32xES13_NS14_IS16_S18_NSW_INS5_IJS19_SE_EEENS5_IJSE_SB_EEEEEEENS4_39AutoVectorizingCopyWithAssumedAlignmentILi128EEENS4_14SM90_TMA_STOREES26_S28_S28_EEEvvEEEEvNT_6ParamsE --------------------------
	.section	.text._ZN7cutlass13device_kernelINS_4gemm6kernel13GemmUniversalIN4cute5tupleIJiiiiEEENS1_10collective13CollectiveMmaINS1_35MainloopSm100TmaUmmaWarpSpecializedILi17ELi2ELi4ENS5_IJNS4_1CILi1EEESB_SB_EEEEENS5_IJNSA_ILi64EEENSA_ILi128EEESE_EEENS_12float_e4m3_tENS5_IJSB_llEEENS_12float_e5m2_tESI_NS4_8TiledMMAINS4_8MMA_AtomIJNS4_10MMA_TraitsINS4_19SM100_MMA_F8F6F4_SSEJSH_SJ_fSE_SF_NS4_17integral_constantINS4_4UMMA5MajorELSQ_1EEESR_NSO_INSP_7ScaleInELSS_0EEEST_EEEEEENS4_6LayoutISC_NS5_IJNSA_ILi0EEESX_SX_EEEEENS5_IJNS4_10UnderscoreES10_S10_EEEEENS4_13SM90_TMA_LOADENS4_14ComposedLayoutINS4_7SwizzleILi2ELi4ELi3EEENS4_18smem_ptr_flag_bitsILi8EEENSW_INS5_IJSE_NSA_ILi8EEEEEENS5_IJSB_SE_EEEEEEEvNS4_8identityES13_NS14_INS15_ILi3ELi4ELi3EEES18_NSW_INS5_IJSF_S19_EEENS5_IJSB_SF_EEEEEEEvS1E_EENS_8epilogue10collective18CollectiveEpilogueINS1L_23Sm100TmaWarpSpecializedILi2ELi2ELi32ELb0ELb0EEEJSG_NS5_IJNSW_ISE_SB_EES1Q_EEESH_NS5_IJlSB_lEEESH_S1S_NS1L_6fusion15FusionCallbacksIS1P_NS1T_17LinearCombinationISH_fSH_fLNS_15FloatRoundStyleE2EEESG_S1R_JEEENS4_5SM1004TMEM4LOAD26SM100_TMEM_LOAD_16dp32b32xES13_NS14_IS16_S18_NSW_INS5_IJS19_SE_EEENS5_IJSE_SB_EEEEEEENS4_39AutoVectorizingCopyWithAssumedAlignmentILi128EEENS4_14SM90_TMA_STOREES26_S28_S28_EEEvvEEEEvNT_6ParamsE,"ax",@progbits
	.align	128
.text._ZN7cutlass13device_kernelINS_4gemm6kernel13GemmUniversalIN4cute5tupleIJiiiiEEENS1_10collective13CollectiveMmaINS1_35MainloopSm100TmaUmmaWarpSpecializedILi17ELi2ELi4ENS5_IJNS4_1CILi1EEESB_SB_EEEEENS5_IJNSA_ILi64EEENSA_ILi128EEESE_EEENS_12float_e4m3_tENS5_IJSB_llEEENS_12float_e5m2_tESI_NS4_8TiledMMAINS4_8MMA_AtomIJNS4_10MMA_TraitsINS4_19SM100_MMA_F8F6F4_SSEJSH_SJ_fSE_SF_NS4_17integral_constantINS4_4UMMA5MajorELSQ_1EEESR_NSO_INSP_7ScaleInELSS_0EEEST_EEEEEENS4_6LayoutISC_NS5_IJNSA_ILi0EEESX_SX_EEEEENS5_IJNS4_10UnderscoreES10_S10_EEEEENS4_13SM90_TMA_LOADENS4_14ComposedLayoutINS4_7SwizzleILi2ELi4ELi3EEENS4_18smem_ptr_flag_bitsILi8EEENSW_INS5_IJSE_NSA_ILi8EEEEEENS5_IJSB_SE_EEEEEEEvNS4_8identityES13_NS14_INS15_ILi3ELi4ELi3EEES18_NSW_INS5_IJSF_S19_EEENS5_IJSB_SF_EEEEEEEvS1E_EENS_8epilogue10collective18CollectiveEpilogueINS1L_23Sm100TmaWarpSpecializedILi2ELi2ELi32ELb0ELb0EEEJSG_NS5_IJNSW_ISE_SB_EES1Q_EEESH_NS5_IJlSB_lEEESH_S1S_NS1L_6fusion15FusionCallbacksIS1P_NS1T_17LinearCombinationISH_fSH_fLNS_15FloatRoundStyleE2EEESG_S1R_JEEENS4_5SM1004TMEM4LOAD26SM100_TMEM_LOAD_16dp32b32xES13_NS14_IS16_S18_NSW_INS5_IJS19_SE_EEENS5_IJSE_SB_EEEEEEENS4_39AutoVectorizingCopyWithAssumedAlignmentILi128EEENS4_14SM90_TMA_STOREES26_S28_S28_EEEvvEEEEvNT_6ParamsE:
        .type           _ZN7cutlass13device_kernelINS_4gemm6kernel13GemmUniversalIN4cute5tupleIJiiiiEEENS1_10collective13CollectiveMmaINS1_35MainloopSm100TmaUmmaWarpSpecializedILi17ELi2ELi4ENS5_IJNS4_1CILi1EEESB_SB_EEEEENS5_IJNSA_ILi64EEENSA_ILi128EEESE_EEENS_12float_e4m3_tENS5_IJSB_llEEENS_12float_e5m2_tESI_NS4_8TiledMMAINS4_8MMA_AtomIJNS4_10MMA_TraitsINS4_19SM100_MMA_F8F6F4_SSEJSH_SJ_fSE_SF_NS4_17integral_constantINS4_4UMMA5MajorELSQ_1EEESR_NSO_INSP_7ScaleInELSS_0EEEST_EEEEEENS4_6LayoutISC_NS5_IJNSA_ILi0EEESX_SX_EEEEENS5_IJNS4_10UnderscoreES10_S10_EEEEENS4_13SM90_TMA_LOADENS4_14ComposedLayoutINS4_7SwizzleILi2ELi4ELi3EEENS4_18smem_ptr_flag_bitsILi8EEENSW_INS5_IJSE_NSA_ILi8EEEEEENS5_IJSB_SE_EEEEEEEvNS4_8identityES13_NS14_INS15_ILi3ELi4ELi3EEES18_NSW_INS5_IJSF_S19_EEENS5_IJSB_SF_EEEEEEEvS1E_EENS_8epilogue10collective18CollectiveEpilogueINS1L_23Sm100TmaWarpSpecializedILi2ELi2ELi32ELb0ELb0EEEJSG_NS5_IJNSW_ISE_SB_EES1Q_EEESH_NS5_IJlSB_lEEESH_S1S_NS1L_6fusion15FusionCallbacksIS1P_NS1T_17LinearCombinationISH_fSH_fLNS_15FloatRoundStyleE2EEESG_S1R_JEEENS4_5SM1004TMEM4LOAD26SM100_TMEM_LOAD_16dp32b32xES13_NS14_IS16_S18_NSW_INS5_IJS19_SE_EEENS5_IJSE_SB_EEEEEEENS4_39AutoVectorizingCopyWithAssumedAlignmentILi128EEENS4_14SM90_TMA_STOREES26_S28_S28_EEEvvEEEEvNT_6ParamsE,@function
        .size           _ZN7cutlass13device_kernelINS_4gemm6kernel13GemmUniversalIN4cute5tupleIJiiiiEEENS1_10collective13CollectiveMmaINS1_35MainloopSm100TmaUmmaWarpSpecializedILi17ELi2ELi4ENS5_IJNS4_1CILi1EEESB_SB_EEEEENS5_IJNSA_ILi64EEENSA_ILi128EEESE_EEENS_12float_e4m3_tENS5_IJSB_llEEENS_12float_e5m2_tESI_NS4_8TiledMMAINS4_8MMA_AtomIJNS4_10MMA_TraitsINS4_19SM100_MMA_F8F6F4_SSEJSH_SJ_fSE_SF_NS4_17integral_constantINS4_4UMMA5MajorELSQ_1EEESR_NSO_INSP_7ScaleInELSS_0EEEST_EEEEEENS4_6LayoutISC_NS5_IJNSA_ILi0EEESX_SX_EEEEENS5_IJNS4_10UnderscoreES10_S10_EEEEENS4_13SM90_TMA_LOADENS4_14ComposedLayoutINS4_7SwizzleILi2ELi4ELi3EEENS4_18smem_ptr_flag_bitsILi8EEENSW_INS5_IJSE_NSA_ILi8EEEEEENS5_IJSB_SE_EEEEEEEvNS4_8identityES13_NS14_INS15_ILi3ELi4ELi3EEES18_NSW_INS5_IJSF_S19_EEENS5_IJSB_SF_EEEEEEEvS1E_EENS_8epilogue10collective18CollectiveEpilogueINS1L_23Sm100TmaWarpSpecializedILi2ELi2ELi32ELb0ELb0EEEJSG_NS5_IJNSW_ISE_SB_EES1Q_EEESH_NS5_IJlSB_lEEESH_S1S_NS1L_6fusion15FusionCallbacksIS1P_NS1T_17LinearCombinationISH_fSH_fLNS_15FloatRoundStyleE2EEESG_S1R_JEEENS4_5SM1004TMEM4LOAD26SM100_TMEM_LOAD_16dp32b32xES13_NS14_IS16_S18_NSW_INS5_IJS19_SE_EEENS5_IJSE_SB_EEEEEEENS4_39AutoVectorizingCopyWithAssumedAlignmentILi128EEENS4_14SM90_TMA_STOREES26_S28_S28_EEEvvEEEEvNT_6ParamsE,(.L_x_182 - _ZN7cutlass13device_kernelINS_4gemm6kernel13GemmUniversalIN4cute5tupleIJiiiiEEENS1_10collective13CollectiveMmaINS1_35MainloopSm100TmaUmmaWarpSpecializedILi17ELi2ELi4ENS5_IJNS4_1CILi1EEESB_SB_EEEEENS5_IJNSA_ILi64EEENSA_ILi128EEESE_EEENS_12float_e4m3_tENS5_IJSB_llEEENS_12float_e5m2_tESI_NS4_8TiledMMAINS4_8MMA_AtomIJNS4_10MMA_TraitsINS4_19SM100_MMA_F8F6F4_SSEJSH_SJ_fSE_SF_NS4_17integral_constantINS4_4UMMA5MajorELSQ_1EEESR_NSO_INSP_7ScaleInELSS_0EEEST_EEEEEENS4_6LayoutISC_NS5_IJNSA_ILi0EEESX_SX_EEEEENS5_IJNS4_10UnderscoreES10_S10_EEEEENS4_13SM90_TMA_LOADENS4_14ComposedLayoutINS4_7SwizzleILi2ELi4ELi3EEENS4_18smem_ptr_flag_bitsILi8EEENSW_INS5_IJSE_NSA_ILi8EEEEEENS5_IJSB_SE_EEEEEEEvNS4_8identityES13_NS14_INS15_ILi3ELi4ELi3EEES18_NSW_INS5_IJSF_S19_EEENS5_IJSB_SF_EEEEEEEvS1E_EENS_8epilogue10collective18CollectiveEpilogueINS1L_23Sm100TmaWarpSpecializedILi2ELi2ELi32ELb0ELb0EEEJSG_NS5_IJNSW_ISE_SB_EES1Q_EEESH_NS5_IJlSB_lEEESH_S1S_NS1L_6fusion15FusionCallbacksIS1P_NS1T_17LinearCombinationISH_fSH_fLNS_15FloatRoundStyleE2EEESG_S1R_JEEENS4_5SM1004TMEM4LOAD26SM100_TMEM_LOAD_16dp32b32xES13_NS14_IS16_S18_NSW_INS5_IJS19_SE_EEENS5_IJSE_SB_EEEEEEENS4_39AutoVectorizingCopyWithAssumedAlignmentILi128EEENS4_14SM90_TMA_STOREES26_S28_S28_EEEvvEEEEvNT_6ParamsE)
        .other          _ZN7cutlass13device_kernelINS_4gemm6kernel13GemmUniversalIN4cute5tupleIJiiiiEEENS1_10collective13CollectiveMmaINS1_35MainloopSm100TmaUmmaWarpSpecializedILi17ELi2ELi4ENS5_IJNS4_1CILi1EEESB_SB_EEEEENS5_IJNSA_ILi64EEENSA_ILi128EEESE_EEENS_12float_e4m3_tENS5_IJSB_llEEENS_12float_e5m2_tESI_NS4_8TiledMMAINS4_8MMA_AtomIJNS4_10MMA_TraitsINS4_19SM100_MMA_F8F6F4_SSEJSH_SJ_fSE_SF_NS4_17integral_constantINS4_4UMMA5MajorELSQ_1EEESR_NSO_INSP_7ScaleInELSS_0EEEST_EEEEEENS4_6LayoutISC_NS5_IJNSA_ILi0EEESX_SX_EEEEENS5_IJNS4_10UnderscoreES10_S10_EEEEENS4_13SM90_TMA_LOADENS4_14ComposedLayoutINS4_7SwizzleILi2ELi4ELi3EEENS4_18smem_ptr_flag_bitsILi8EEENSW_INS5_IJSE_NSA_ILi8EEEEEENS5_IJSB_SE_EEEEEEEvNS4_8identityES13_NS14_INS15_ILi3ELi4ELi3EEES18_NSW_INS5_IJSF_S19_EEENS5_IJSB_SF_EEEEEEEvS1E_EENS_8epilogue10collective18CollectiveEpilogueINS1L_23Sm100TmaWarpSpecializedILi2ELi2ELi32ELb0ELb0EEEJSG_NS5_IJNSW_ISE_SB_EES1Q_EEESH_NS5_IJlSB_lEEESH_S1S_NS1L_6fusion15FusionCallbacksIS1P_NS1T_17LinearCombinationISH_fSH_fLNS_15FloatRoundStyleE2EEESG_S1R_JEEENS4_5SM1004TMEM4LOAD26SM100_TMEM_LOAD_16dp32b32xES13_NS14_IS16_S18_NSW_INS5_IJS19_SE_EEENS5_IJSE_SB_EEEEEEENS4_39AutoVectorizingCopyWithAssumedAlignmentILi128EEENS4_14SM90_TMA_STOREES26_S28_S28_EEEvvEEEEvNT_6ParamsE,@"STO_CUDA_ENTRY STV_DEFAULT"
_ZN7cutlass13device_kernelINS_4gemm6kernel13GemmUniversalIN4cute5tupleIJiiiiEEENS1_10collective13CollectiveMmaINS1_35MainloopSm100TmaUmmaWarpSpecializedILi17ELi2ELi4ENS5_IJNS4_1CILi1EEESB_SB_EEEEENS5_IJNSA_ILi64EEENSA_ILi128EEESE_EEENS_12float_e4m3_tENS5_IJSB_llEEENS_12float_e5m2_tESI_NS4_8TiledMMAINS4_8MMA_AtomIJNS4_10MMA_TraitsINS4_19SM100_MMA_F8F6F4_SSEJSH_SJ_fSE_SF_NS4_17integral_constantINS4_4UMMA5MajorELSQ_1EEESR_NSO_INSP_7ScaleInELSS_0EEEST_EEEEEENS4_6LayoutISC_NS5_IJNSA_ILi0EEESX_SX_EEEEENS5_IJNS4_10UnderscoreES10_S10_EEEEENS4_13SM90_TMA_LOADENS4_14ComposedLayoutINS4_7SwizzleILi2ELi4ELi3EEENS4_18smem_ptr_flag_bitsILi8EEENSW_INS5_IJSE_NSA_ILi8EEEEEENS5_IJSB_SE_EEEEEEEvNS4_8identityES13_NS14_INS15_ILi3ELi4ELi3EEES18_NSW_INS5_IJSF_S19_EEENS5_IJSB_SF_EEEEEEEvS1E_EENS_8epilogue10collective18CollectiveEpilogueINS1L_23Sm100TmaWarpSpecializedILi2ELi2ELi32ELb0ELb0EEEJSG_NS5_IJNSW_ISE_SB_EES1Q_EEESH_NS5_IJlSB_lEEESH_S1S_NS1L_6fusion15FusionCallbacksIS1P_NS1T_17LinearCombinationISH_fSH_fLNS_15FloatRoundStyleE2EEESG_S1R_JEEENS4_5SM1004TMEM4LOAD26SM100_TMEM_LOAD_16dp32b32xES13_NS14_IS16_S18_NSW_INS5_IJS19_SE_EEENS5_IJSE_SB_EEEEEEENS4_39AutoVectorizingCopyWithAssumedAlignmentILi128EEENS4_14SM90_TMA_STOREES26_S28_S28_EEEvvEEEEvNT_6ParamsE:
[----:B------:R-:W1:Y:S01]  /*0000*/  LDC R1, c[0x0][0x37c] ;  /* 0x0000df00ff017b82 */ /* 0x000e620000000800 */
[----:B------:R-:W2:Y:S01]  /*0010*/  S2R R108, SR_TID.X ;  /* 0x00000000006c7919 */ /* 0x000ea20000002100 */
[----:B------:R-:W3:Y:S01]  /*0020*/  LDCU.64 UR4, c[0x0][0x890] ;  /* 0x00011200ff0477ac */ /* 0x000ee20008000a00 */
[----:B------:R-:W-:Y:S02]  /*0030*/  PRMT R95, RZ, 0x7610, R95 ;  /* 0x00007610ff5f7816 */ /* 0x000fe4000000005f */
[----:B------:R-:W-:Y:S01]  /*0040*/  ELECT P5, URZ, PT ;  /* 0x0000000000ff782f */ /* 0x000fe200038a0000 */
[----:B------:R-:W4:Y:S01]  /*0050*/  LDCU.64 UR46, c[0x0][0x358] ;  /* 0x00006b00ff2e77ac */ /* 0x000f220008000a00 */
[----:B---3--:R-:W-:-:S04]  /*0060*/  UISETP.NE.U32.AND UP0, UPT, UR4, URZ, UPT ;  /* 0x000000ff0400728c */ /* 0x008fc8000bf05070 */
[----:B------:R-:W-:Y:S01]  /*0070*/  UISETP.NE.AND.EX UP0, UPT, UR5, URZ, UPT, UP0 ;  /* 0x000000ff0500728c */ /* 0x000fe2000bf05300 */
[----:B--2---:R-:W-:-:S05]  /*0080*/  SHF.R.U32.HI R101, RZ, 0x5, R108 ;  /* 0x00000005ff657819 */ /* 0x004fca000001166c */
[----:B------:R-:W2:Y:S02]  /*0090*/  SHFL.IDX PT, R0, R101, RZ, 0x1f ;  /* 0x00001fff65007589 */ /* 0x000ea400000e0000 */
[----:B--2---:R-:W-:Y:S01]  /*00a0*/  R2UR UR8, R0 ;  /* 0x00000000000872ca */ /* 0x004fe200000e0000 */
[----:B-1--4-:R-:W-:-:S14]  /*00b0*/  BRA.U UP0, `(.L_x_0) ;  /* 0x00000001002c7547 */ /* 0x012fdc000b800000 */
[----:B------:R-:W1:Y:S02]  /*00c0*/  LDCU.64 UR6, c[0x0][0x888] ;  /* 0x00011100ff0677ac */ /* 0x000e640008000a00 */
[----:B-1----:R-:W-:-:S04]  /*00d0*/  UISETP.NE.U32.AND UP0, UPT, UR6, URZ, UPT ;  /* 0x000000ff0600728c */ /* 0x002fc8000bf05070 */
[----:B------:R-:W-:-:S09]  /*00e0*/  UISETP.NE.AND.EX UP0, UPT, UR7, URZ, UPT, UP0 ;  /* 0x000000ff0700728c */ /* 0x000fd2000bf05300 */
[----:B------:R-:W-:Y:S05]  /*00f0*/  BRA.U !UP0, `(.L_x_1) ;  /* 0x0000000108107547 */ /* 0x000fea000b800000 */
[----:B------:R-:W1:Y:S02]  /*0100*/  LDC.64 R2, c[0x0][0x888] ;  /* 0x00022200ff027b82 */ /* 0x000e640000000a00 */
[----:B-1----:R1:W5:Y:S01]  /*0110*/  LDG.E R49, desc[UR46][R2.64] ;  /* 0x0000002e02317981 */ /* 0x002362000c1e1900 */
[----:B------:R-:W-:Y:S01]  /*0120*/  HFMA2 R95, -RZ, RZ, 0, 5.9604644775390625e-08 ;  /* 0x00000001ff5f7431 */ /* 0x000fe200000001ff */
[----:B------:R-:W-:Y:S05]  /*0130*/  BRA `(.L_x_0) ;  /* 0x00000000000c7947 */ /* 0x000fea0003800000 */
.L_x_1:
[----:B------:R-:W1:Y:S01]  /*0140*/  LDCU UR6, c[0x0][0x880] ;  /* 0x00011000ff0677ac */ /* 0x000e620008000800 */
[----:B------:R-:W-:Y:S01]  /*0150*/  HFMA2 R95, -RZ, RZ, 0, 5.9604644775390625e-08 ;  /* 0x00000001ff5f7431 */ /* 0x000fe200000001ff */
[----:B-1----:R-:W-:-:S07]  /*0160*/  MOV R49, UR6 ;  /* 0x0000000600317c02 */ /* 0x002fce0008000f00 */
.L_x_0:
[----:B------:R-:W2:Y:S02]  /*0170*/  LDCU.64 UR6, c[0x0][0x8b0] ;  /* 0x00011600ff0677ac */ /* 0x000ea40008000a00 */
[----:B--2---:R-:W-:-:S04]  /*0180*/  UISETP.NE.U32.AND UP0, UPT, UR6, URZ, UPT ;  /* 0x000000ff0600728c */ /* 0x004fc8000bf05070 */
[----:B------:R-:W-:-:S09]  /*0190*/  UISETP.NE.AND.EX UP0, UPT, UR7, URZ, UPT, UP0 ;  /* 0x000000ff0700728c */ /* 0x000fd2000bf05300 */
[----:B------:R-:W-:Y:S05]  /*01a0*/  BRA.U UP0, `(.L_x_2) ;  /* 0x0000000100247547 */ /* 0x000fea000b800000 */
[----:B------:R-:W2:Y:S02]  /*01b0*/  LDCU.64 UR6, c[0x0][0x8a8] ;  /* 0x00011500ff0677ac */ /* 0x000ea40008000a00 */
[----:B--2---:R-:W-:-:S04]  /*01c0*/  UISETP.NE.U32.AND UP0, UPT, UR6, URZ, UPT ;  /* 0x000000ff0600728c */ /* 0x004fc8000bf05070 */
[----:B------:R-:W-:-:S09]  /*01d0*/  UISETP.NE.AND.EX UP0, UPT, UR7, URZ, UPT, UP0 ;  /* 0x000000ff0700728c */ /* 0x000fd2000bf05300 */
[----:B------:R-:W-:Y:S05]  /*01e0*/  BRA.U !UP0, `(.L_x_3) ;  /* 0x00000001080c7547 */ /* 0x000fea000b800000 */
[----:B-1----:R-:W1:Y:S02]  /*01f0*/  LDC.64 R2, c[0x0][0x8a8] ;  /* 0x00022a00ff027b82 */ /* 0x002e640000000a00 */
[----:B-1----:R2:W5:Y:S01]  /*0200*/  LDG.E R47, desc[UR46][R2.64] ;  /* 0x0000002e022f7981 */ /* 0x002562000c1e1900 */
[----:B------:R-:W-:Y:S05]  /*0210*/  BRA `(.L_x_2) ;  /* 0x0000000000087947 */ /* 0x000fea0003800000 */
.L_x_3:
[----:B------:R-:W2:Y:S02]  /*0220*/  LDCU UR6, c[0x0][0x8a0] ;  /* 0x00011400ff0677ac */ /* 0x000ea40008000800 */
[----:B--2---:R-:W-:Y:S02]  /*0230*/  MOV R47, UR6 ;  /* 0x00000006002f7c02 */ /* 0x004fe40008000f00 */
.L_x_2:
[----:B------:R-:W-:Y:S01]  /*0240*/  IMAD.U32 R0, RZ, RZ, UR8 ;  /* 0x00000008ff007e24 */ /* 0x000fe2000f8e00ff */
[----:B------:R-:W-:Y:S04]  /*0250*/  BSSY.RECONVERGENT B0, `(.L_x_4) ;  /* 0x000000c000007945 */ /* 0x000fe80003800200 */
[C---:B------:R-:W-:Y:S02]  /*0260*/  ISETP.NE.OR P1, PT, R0.reuse, 0x1, !P5 ;  /* 0x000000010000780c */ /* 0x040fe40006f25670 */
[----:B------:R-:W-:-:S11]  /*0270*/  ISETP.NE.OR P0, PT, R0, 0x3, !P5 ;  /* 0x000000030000780c */ /* 0x000fd60006f05670 */
[----:B------:R-:W-:Y:S05]  /*0280*/  @P1 BRA `(.L_x_5) ;  /* 0x0000000000201947 */ /* 0x000fea0003800000 */
[----:B------:R-:W3:Y:S02]  /*0290*/  LDCU.64 UR6, c[0x0][0x348] ;  /* 0x00006900ff0677ac */ /* 0x000ee40008000a00 */
[----:B---3--:R-:W-:Y:S02]  /*02a0*/  UIADD3 UR10, UP1, UPT, UR6, 0x80, URZ ;  /* 0x00000080060a7890 */ /* 0x008fe4000ff3e0ff */
[----:B------:R-:W-:Y:S02]  /*02b0*/  UIADD3 UR6, UP0, UPT, UR6, 0x180, URZ ;  /* 0x0000018006067890 */ /* 0x000fe4000ff1e0ff */
[----:B------:R-:W-:Y:S02]  /*02c0*/  UIADD3.X UR11, UPT, UPT, URZ, UR7, URZ, UP1, !UPT ;  /* 0x00000007ff0b7290 */ /* 0x000fe40008ffe4ff */
[----:B------:R-:W-:-:S07]  /*02d0*/  UIADD3.X UR7, UPT, UPT, URZ, UR7, URZ, UP0, !UPT ;  /* 0x00000007ff077290 */ /* 0x000fce00087fe4ff */
[----:B------:R3:W-:Y:S02]  /*02e0*/  UTMACCTL.PF [UR10] ;  /* 0x000000000a0079b9 */ /* 0x0007e40008040000 */
[----:B------:R3:W-:Y:S02]  /*02f0*/  UTMACCTL.PF [UR6] ;  /* 0x00000000060079b9 */ /* 0x0007e40008040000 */
[----:B---3--:R-:W-:Y:S01]  /*0300*/  NOP ;  /* 0x0000000000007918 */ /* 0x008fe20000000000 */
.L_x_5:
[----:B------:R-:W-:Y:S05]  /*0310*/  BSYNC.RECONVERGENT B0 ;  /* 0x0000000000007941 */ /* 0x000fea0003800200 */
.L_x_4:
[----:B------:R-:W-:Y:S04]  /*0320*/  BSSY.RECONVERGENT B0, `(.L_x_6) ;  /* 0x000000a000007945 */ /* 0x000fe80003800200 */
        /* <DEDUP_REMOVED lines=9> */
.L_x_7:
[----:B------:R-:W-:Y:S05]  /*03c0*/  BSYNC.RECONVERGENT B0 ;  /* 0x0000000000007941 */ /* 0x000fea0003800200 */
.L_x_6:
[----:B------:R-:W3:Y:S01]  /*03d0*/  LDCU.64 UR6, c[0x0][0x888] ;  /* 0x00011100ff0677ac */ /* 0x000ee20008000a00 */
[----:B------:R-:W-:Y:S02]  /*03e0*/  UISETP.EQ.U32.AND UP1, UPT, UR4, URZ, UPT ;  /* 0x000000ff0400728c */ /* 0x000fe4000bf22070 */
[----:B------:R-:W-:Y:S02]  /*03f0*/  UPLOP3.LUT UP2, UPT, UPT, UPT, UPT, 0x80, 0x8 ;  /* 0x000000000008789c */ /* 0x000fe40003f4f070 */
[----:B---3--:R-:W-:-:S04]  /*0400*/  UISETP.NE.U32.AND UP0, UPT, UR6, URZ, UPT ;  /* 0x000000ff0600728c */ /* 0x008fc8000bf05070 */
[----:B------:R-:W-:-:S04]  /*0410*/  UISETP.NE.AND.EX UP0, UPT, UR7, URZ, UPT, UP0 ;  /* 0x000000ff0700728c */ /* 0x000fc8000bf05300 */
[----:B------:R-:W-:-:S04]  /*0420*/  UISETP.EQ.OR.EX UP3, UPT, UR5, URZ, !UP0, UP1 ;  /* 0x000000ff0500728c */ /* 0x000fc8000c762710 */
[----:B------:R-:W-:-:S05]  /*0430*/  UP2UR UR50, UPR, URZ, 0x8 ;  /* 0x00000008ff327883 */ /* 0x000fca0008000000 */
[----:B------:R-:W-:Y:S07]  /*0440*/  BRA.U !UP3, `(.L_x_8) ;  /* 0x000000010b207547 */ /* 0x000fee000b800000 */
[----:B------:R-:W-:Y:S01]  /*0450*/  UISETP.NE.U32.AND UP2, UPT, UR4, URZ, UPT ;  /* 0x000000ff0400728c */ /* 0x000fe2000bf45070 */
[----:B-----5:R-:W-:Y:S01]  /*0460*/  FSETP.NEU.AND P0, PT, R49, RZ, PT ;  /* 0x000000ff3100720b */ /* 0x020fe20003f0d000 */
[----:B------:R-:W-:Y:S02]  /*0470*/  USEL UR4, URZ, 0xffffffff, UP0 ;  /* 0xffffffffff047887 */ /* 0x000fe40008000000 */
[----:B------:R-:W-:-:S10]  /*0480*/  UISETP.NE.AND.EX UP2, UPT, UR5, URZ, UPT, UP2 ;  /* 0x000000ff0500728c */ /* 0x000fd4000bf45320 */
[----:B------:R-:W-:Y:S01]  /*0490*/  VOTEU.ANY UP1, P0 ;  /* 0x0000000000ff7886 */ /* 0x000fe20000020100 */
[----:B------:R-:W-:-:S04]  /*04a0*/  @!UP2 USEL UR4, URZ, 0xffffffff, UP1 ;  /* 0xffffffffff04a887 */ /* 0x000fc80008800000 */
[----:B------:R-:W-:-:S04]  /*04b0*/  ULOP3.LUT UR4, UR4, 0x1, URZ, 0xc0, !UPT ;  /* 0x0000000104047892 */ /* 0x000fc8000f8ec0ff */
[----:B------:R-:W-:-:S11]  /*04c0*/  UISETP.NE.U32.AND UP2, UPT, UR4, 0x1, UPT ;  /* 0x000000010400788c */ /* 0x000fd6000bf45070 */
.L_x_8:
[----:B-12---:R-:W1:Y:S01]  /*04d0*/  SHFL.IDX PT, R2, R101, RZ, 0x1f ;  /* 0x00001fff65027589 */ /* 0x006e6200000e0000 */
[----:B------:R-:W-:-:S04]  /*04e0*/  UISETP.NE.AND UP1, UPT, UR8, 0x2, UPT ;  /* 0x000000020800788c */ /* 0x000fc8000bf25270 */
[----:B------:R-:W-:Y:S01]  /*04f0*/  USEL UR6, URZ, 0x1, UP1 ;  /* 0x00000001ff067887 */ /* 0x000fe20008800000 */
[----:B-1----:R-:W-:-:S13]  /*0500*/  ISETP.NE.AND P0, PT, R2, RZ, PT ;  /* 0x000000ff0200720c */ /* 0x002fda0003f05270 */
[----:B------:R-:W-:Y:S05]  /*0510*/  @P0 BRA `(.L_x_9) ;  /* 0x0000000000bc0947 */ /* 0x000fea0003800000 */
[----:B------:R-:W-:Y:S01]  /*0520*/  ELECT P0, URZ, PT ;  /* 0x0000000000ff782f */ /* 0x000fe20003800000 */
[----:B------:R-:W-:-:S12]  /*0530*/  BSSY.RECONVERGENT B0, `(.L_x_9) ;  /* 0x000002d000007945 */ /* 0x000fd80003800200 */
[----:B------:R-:W-:Y:S05]  /*0540*/  @!P0 BRA `(.L_x_10) ;  /* 0x0000000000ac8947 */ /* 0x000fea0003800000 */
[----:B------:R-:W1:Y:S01]  /*0550*/  S2UR UR5, SR_CgaCtaId ;  /* 0x00000000000579c3 */ /* 0x000e620000008800 */
[----:B------:R-:W-:Y:S01]  /*0560*/  UMOV UR7, 0x400 ;  /* 0x0000040000077882 */ /* 0x000fe20000000000 */
[----:B------:R-:W-:Y:S02]  /*0570*/  UMOV UR4, 0x1 ;  /* 0x0000000100047882 */ /* 0x000fe40000000000 */
[----:B------:R-:W-:-:S04]  /*0580*/  UIADD3 UR10, UPT, UPT, -UR4, 0x100000, URZ ;  /* 0x00100000040a7890 */ /* 0x000fc8000fffe1ff */
[----:B------:R-:W-:Y:S02]  /*0590*/  USHF.L.U32 UR11, UR10, 0xb, URZ ;  /* 0x0000000b0a0b7899 */ /* 0x000fe400080006ff */
[----:B------:R-:W-:Y:S02]  /*05a0*/  USHF.L.U32 UR10, UR10, 0x1, URZ ;  /* 0x000000010a0a7899 */ /* 0x000fe400080006ff */
[----:B-1----:R-:W-:Y:S01]  /*05b0*/  ULEA UR5, UR5, UR7, 0x18 ;  /* 0x0000000705057291 */ /* 0x002fe2000f8ec0ff */
[----:B------:R-:W1:Y:S11]  /*05c0*/  FENCE.VIEW.ASYNC.S ;  /* 0x00000000000073c6 */ /* 0x000e760000000000 */
[----:B-1----:R1:W2:Y:S01]  /*05d0*/  SYNCS.EXCH.64 URZ, [UR5], UR10 ;  /* 0x0000000a05ff75b2 */ /* 0x0022a20008000100 */
[----:B------:R1:W3:Y:S01]  /*05e0*/  SYNCS.EXCH.64 URZ, [UR5+0x88], UR10 ;  /* 0x0000880a05ff75b2 */ /* 0x0002e20008000100 */
[----:B------:R1:W4:Y:S01]  /*05f0*/  SYNCS.EXCH.64 URZ, [UR5+0x8], UR10 ;  /* 0x0000080a05ff75b2 */ /* 0x0003220008000100 */
[----:B------:R1:W1:Y:S01]  /*0600*/  SYNCS.EXCH.64 URZ, [UR5+0x90], UR10 ;  /* 0x0000900a05ff75b2 */ /* 0x0002620008000100 */
        /* <DEDUP_REMOVED lines=30> */
[----:B--234-:R-:W-:Y:S01]  /*07f0*/  NOP ;  /* 0x0000000000007918 */ /* 0x01cfe20000000000 */
.L_x_10:
[----:B-1----:R-:W-:Y:S05]  /*0800*/  BSYNC.RECONVERGENT B0 ;  /* 0x0000000000007941 */ /* 0x002fea0003800200 */
.L_x_9:
[----:B------:R-:W1:Y:S01]  /*0810*/  SHFL.IDX PT, R2, R101, RZ, 0x1f ;  /* 0x00001fff65027589 */ /* 0x000e6200000e0000 */
[----:B------:R-:W-:Y:S01]  /*0820*/  NOP ;  /* 0x0000000000007918 */ /* 0x000fe20000000000 */
[----:B-1----:R-:W-:-:S13]  /*0830*/  ISETP.NE.AND P0, PT, R2, 0x1, PT ;  /* 0x000000010200780c */ /* 0x002fda0003f05270 */
[----:B------:R-:W-:Y:S05]  /*0840*/  @P0 BRA `(.L_x_11) ;  /* 0x0000000000480947 */ /* 0x000fea0003800000 */
[----:B------:R-:W1:Y:S01]  /*0850*/  S2UR UR7, SR_CgaCtaId ;  /* 0x00000000000779c3 */ /* 0x000e620000008800 */
[----:B------:R-:W-:Y:S01]  /*0860*/  UMOV UR9, 0x400 ;  /* 0x0000040000097882 */ /* 0x000fe20000000000 */
[----:B------:R-:W-:Y:S01]  /*0870*/  UMOV UR5, 0x20 ;  /* 0x0000002000057882 */ /* 0x000fe20000000000 */
[----:B------:R-:W-:Y:S01]  /*0880*/  UMOV UR4, 0x80 ;  /* 0x0000008000047882 */ /* 0x000fe20000000000 */
[----:B------:R-:W-:-:S04]  /*0890*/  UIADD3 UR10, UPT, UPT, -UR5, 0x100000, URZ ;  /* 0x00100000050a7890 */ /* 0x000fc8000fffe1ff */
[----:B------:R-:W-:Y:S02]  /*08a0*/  USHF.L.U32 UR11, UR10, 0xb, URZ ;  /* 0x0000000b0a0b7899 */ /* 0x000fe400080006ff */
[----:B------:R-:W-:Y:S02]  /*08b0*/  USHF.L.U32 UR10, UR10, 0x1, URZ ;  /* 0x000000010a0a7899 */ /* 0x000fe400080006ff */
[----:B------:R-:W-:-:S04]  /*08c0*/  UIADD3 UR4, UPT, UPT, -UR4, 0x100000, URZ ;  /* 0x0010000004047890 */ /* 0x000fc8000fffe1ff */
[----:B------:R-:W-:Y:S02]  /*08d0*/  USHF.L.U32 UR5, UR4, 0xb, URZ ;  /* 0x0000000b04057899 */ /* 0x000fe400080006ff */
[----:B------:R-:W-:Y:S01]  /*08e0*/  USHF.L.U32 UR4, UR4, 0x1, URZ ;  /* 0x0000000104047899 */ /* 0x000fe200080006ff */
[----:B------:R-:W-:Y:S01]  /*08f0*/  ELECT P0, URZ, PT ;  /* 0x0000000000ff782f */ /* 0x000fe20003800000 */
[----:B-1----:R-:W-:Y:S01]  /*0900*/  ULEA UR7, UR7, UR9, 0x18 ;  /* 0x0000000907077291 */ /* 0x002fe2000f8ec0ff */
[----:B------:R-:W1:Y:S11]  /*0910*/  FENCE.VIEW.ASYNC.S ;  /* 0x00000000000073c6 */ /* 0x000e760000000000 */
[----:B-1----:R1:W2:Y:S01]  /*0920*/  SYNCS.EXCH.64 URZ, [UR7+0x110], UR10 ;  /* 0x0001100a07ff75b2 */ /* 0x0022a20008000100 */
[----:B------:R1:W3:Y:S01]  /*0930*/  SYNCS.EXCH.64 URZ, [UR7+0x120], UR4 ;  /* 0x0001200407ff75b2 */ /* 0x0002e20008000100 */
[----:B------:R1:W4:Y:S01]  /*0940*/  SYNCS.EXCH.64 URZ, [UR7+0x118], UR10 ;  /* 0x0001180a07ff75b2 */ /* 0x0003220008000100 */
[----:B------:R1:W1:Y:S01]  /*0950*/  SYNCS.EXCH.64 URZ, [UR7+0x128], UR4 ;  /* 0x0001280407ff75b2 */ /* 0x0002620008000100 */
[----:B------:R-:W-:Y:S01]  /*0960*/  NOP ;  /* 0x0000000000007918 */ /* 0x000fe20000000000 */
.L_x_11:
[----:B------:R-:W2:Y:S01]  /*0970*/  SHFL.IDX PT, R2, R101, RZ, 0x1f ;  /* 0x00001fff65027589 */ /* 0x000ea200000e0000 */
[----:B------:R-:W-:Y:S01]  /*0980*/  NOP ;  /* 0x0000000000007918 */ /* 0x000fe20000000000 */
[----:B--2---:R-:W-:-:S13]  /*0990*/  ISETP.NE.AND P0, PT, R2, 0x3, PT ;  /* 0x000000030200780c */ /* 0x004fda0003f05270 */
[----:B------:R-:W-:Y:S05]  /*09a0*/  @P0 BRA `(.L_x_12) ;  /* 0x0000000000300947 */ /* 0x000fea0003800000 */
[----:B-1----:R-:W1:Y:S01]  /*09b0*/  S2UR UR5, SR_CgaCtaId ;  /* 0x00000000000579c3 */ /* 0x002e620000008800 */
[----:B------:R-:W-:Y:S01]  /*09c0*/  UMOV UR7, 0x400 ;  /* 0x0000040000077882 */ /* 0x000fe20000000000 */
[----:B------:R-:W-:Y:S01]  /*09d0*/  UMOV UR4, 0x20 ;  /* 0x0000002000047882 */ /* 0x000fe20000000000 */
[----:B------:R-:W-:Y:S01]  /*09e0*/  ELECT P0, URZ, PT ;  /* 0x0000000000ff782f */ /* 0x000fe20003800000 */
[----:B------:R-:W-:-:S04]  /*09f0*/  UIADD3 UR10, UPT, UPT, -UR4, 0x100000, URZ ;  /* 0x00100000040a7890 */ /* 0x000fc8000fffe1ff */
[----:B------:R-:W-:Y:S02]  /*0a00*/  USHF.L.U32 UR11, UR10, 0xb, URZ ;  /* 0x0000000b0a0b7899 */ /* 0x000fe400080006ff */
[----:B------:R-:W-:Y:S02]  /*0a10*/  USHF.L.U32 UR10, UR10, 0x1, URZ ;  /* 0x000000010a0a7899 */ /* 0x000fe400080006ff */
[----:B-1----:R-:W-:Y:S01]  /*0a20*/  ULEA UR5, UR5, UR7, 0x18 ;  /* 0x0000000705057291 */ /* 0x002fe2000f8ec0ff */
[----:B------:R-:W1:Y:S11]  /*0a30*/  FENCE.VIEW.ASYNC.S ;  /* 0x00000000000073c6 */ /* 0x000e760000000000 */
[----:B-1----:R2:W1:Y:S01]  /*0a40*/  SYNCS.EXCH.64 URZ, [UR5+0x130], UR10 ;  /* 0x0001300a05ff75b2 */ /* 0x0024620008000100 */
[----:B------:R2:W1:Y:S02]  /*0a50*/  SYNCS.EXCH.64 URZ, [UR5+0x138], UR10 ;  /* 0x0001380a05ff75b2 */ /* 0x0004640008000100 */
[----:B--2---:R-:W-:Y:S01]  /*0a60*/  NOP ;  /* 0x0000000000007918 */ /* 0x004fe20000000000 */
.L_x_12:
[----:B------:R-:W2:Y:S01]  /*0a70*/  SHFL.IDX PT, R2, R101, RZ, 0x1f ;  /* 0x00001fff65027589 */ /* 0x000ea200000e0000 */
[----:B------:R-:W-:Y:S01]  /*0a80*/  NOP ;  /* 0x0000000000007918 */ /* 0x000fe20000000000 */
[----:B--2---:R-:W-:-:S13]  /*0a90*/  ISETP.NE.AND P0, PT, R2, 0x4, PT ;  /* 0x000000040200780c */ /* 0x004fda0003f05270 */
[----:B------:R-:W-:Y:S05]  /*0aa0*/  @P0 BRA `(.L_x_13) ;  /* 0x00000000004c0947 */ /* 0x000fea0003800000 */
[----:B-1----:R-:W1:Y:S01]  /*0ab0*/  S2UR UR5, SR_CgaCtaId ;  /* 0x00000000000579c3 */ /* 0x002e620000008800 */
[----:B------:R-:W-:Y:S01]  /*0ac0*/  UMOV UR9, 0x100 ;  /* 0x0000010000097882 */ /* 0x000fe20000000000 */
[----:B------:R-:W-:Y:S01]  /*0ad0*/  UMOV UR7, 0x400 ;  /* 0x0000040000077882 */ /* 0x000fe20000000000 */
[----:B------:R-:W-:Y:S01]  /*0ae0*/  USEL UR9, UR9, 0xe0, UP2 ;  /* 0x000000e009097887 */ /* 0x000fe20009000000 */
[----:B------:R-:W-:Y:S01]  /*0af0*/  UMOV UR4, 0x1 ;  /* 0x0000000100047882 */ /* 0x000fe20000000000 */
[----:B------:R-:W-:Y:S01]  /*0b00*/  ELECT P0, URZ, PT ;  /* 0x0000000000ff782f */ /* 0x000fe20003800000 */
[----:B------:R-:W-:-:S04]  /*0b10*/  UIADD3 UR10, UPT, UPT, -UR4, 0x100000, URZ ;  /* 0x00100000040a7890 */ /* 0x000fc8000fffe1ff */
[----:B------:R-:W-:Y:S02]  /*0b20*/  USHF.L.U32 UR11, UR10, 0xb, URZ ;  /* 0x0000000b0a0b7899 */ /* 0x000fe400080006ff */
[----:B------:R-:W-:Y:S02]  /*0b30*/  USHF.L.U32 UR10, UR10, 0x1, URZ ;  /* 0x000000010a0a7899 */ /* 0x000fe400080006ff */
[----:B------:R-:W-:-:S04]  /*0b40*/  UIADD3 UR12, UPT, UPT, -UR9, 0x100000, URZ ;  /* 0x00100000090c7890 */ /* 0x000fc8000fffe1ff */
[----:B------:R-:W-:Y:S02]  /*0b50*/  USHF.L.U32 UR13, UR12, 0xb, URZ ;  /* 0x0000000b0c0d7899 */ /* 0x000fe400080006ff */
[----:B------:R-:W-:Y:S02]  /*0b60*/  USHF.L.U32 UR12, UR12, 0x1, URZ ;  /* 0x000000010c0c7899 */ /* 0x000fe400080006ff */
[----:B-1----:R-:W-:Y:S01]  /*0b70*/  ULEA UR5, UR5, UR7, 0x18 ;  /* 0x0000000705057291 */ /* 0x002fe2000f8ec0ff */
[----:B------:R-:W1:Y:S11]  /*0b80*/  FENCE.VIEW.ASYNC.S ;  /* 0x00000000000073c6 */ /* 0x000e760000000000 */
[----:B-1----:R2:W1:Y:S01]  /*0b90*/  SYNCS.EXCH.64 URZ, [UR5+0x140], UR10 ;  /* 0x0001400a05ff75b2 */ /* 0x0024620008000100 */
[----:B------:R2:W1:Y:S01]  /*0ba0*/  SYNCS.EXCH.64 URZ, [UR5+0x150], UR12 ;  /* 0x0001500c05ff75b2 */ /* 0x0004620008000100 */
[----:B------:R2:W1:Y:S01]  /*0bb0*/  SYNCS.EXCH.64 URZ, [UR5+0x148], UR10 ;  /* 0x0001480a05ff75b2 */ /* 0x0004620008000100 */
[----:B------:R2:W1:Y:S02]  /*0bc0*/  SYNCS.EXCH.64 URZ, [UR5+0x158], UR12 ;  /* 0x0001580c05ff75b2 */ /* 0x0004640008000100 */
[----:B--2---:R-:W-:Y:S01]  /*0bd0*/  NOP ;  /* 0x0000000000007918 */ /* 0x004fe20000000000 */
.L_x_13:
[----:B------:R-:W2:Y:S01]  /*0be0*/  SHFL.IDX PT, R2, R101, RZ, 0x1f ;  /* 0x00001fff65027589 */ /* 0x000ea200000e0000 */
[----:B------:R-:W-:Y:S01]  /*0bf0*/  NOP ;  /* 0x0000000000007918 */ /* 0x000fe20000000000 */
[----:B--2---:R-:W-:-:S13]  /*0c00*/  ISETP.NE.AND P0, PT, R2, 0x5, PT ;  /* 0x000000050200780c */ /* 0x004fda0003f05270 */
[----:B------:R-:W-:Y:S05]  /*0c10*/  @P0 BRA `(.L_x_14) ;  /* 0x0000000000580947 */ /* 0x000fea0003800000 */
[----:B-1----:R-:W1:Y:S01]  /*0c20*/  S2UR UR7, SR_CgaCtaId ;  /* 0x00000000000779c3 */ /* 0x002e620000008800 */
        /* <DEDUP_REMOVED lines=12> */
[----:B-1----:R2:W1:Y:S01]  /*0cf0*/  SYNCS.EXCH.64 URZ, [UR7+0x160], UR10 ;  /* 0x0001600a07ff75b2 */ /* 0x0024620008000100 */
[----:B------:R2:W1:Y:S01]  /*0d00*/  SYNCS.EXCH.64 URZ, [UR7+0x180], UR4 ;  /* 0x0001800407ff75b2 */ /* 0x0004620008000100 */
[----:B------:R2:W1:Y:S01]  /*0d10*/  SYNCS.EXCH.64 URZ, [UR7+0x168], UR10 ;  /* 0x0001680a07ff75b2 */ /* 0x0004620008000100 */
[----:B------:R2:W1:Y:S01]  /*0d20*/  SYNCS.EXCH.64 URZ, [UR7+0x188], UR4 ;  /* 0x0001880407ff75b2 */ /* 0x0004620008000100 */
[----:B------:R2:W1:Y:S01]  /*0d30*/  SYNCS.EXCH.64 URZ, [UR7+0x170], UR10 ;  /* 0x0001700a07ff75b2 */ /* 0x0004620008000100 */
[----:B------:R2:W1:Y:S01]  /*0d40*/  SYNCS.EXCH.64 URZ, [UR7+0x190], UR4 ;  /* 0x0001900407ff75b2 */ /* 0x0004620008000100 */
[----:B------:R2:W1:Y:S01]  /*0d50*/  SYNCS.EXCH.64 URZ, [UR7+0x178], UR10 ;  /* 0x0001780a07ff75b2 */ /* 0x0004620008000100 */
[----:B------:R2:W1:Y:S02]  /*0d60*/  SYNCS.EXCH.64 URZ, [UR7+0x198], UR4 ;  /* 0x0001980407ff75b2 */ /* 0x0004640008000100 */
[----:B--2---:R-:W-:Y:S01]  /*0d70*/  NOP ;  /* 0x0000000000007918 */ /* 0x004fe20000000000 */
.L_x_14:
        /* <DEDUP_REMOVED lines=18> */
.L_x_15:
[----:B-1----:R-:W1:Y:S01]  /*0ea0*/  S2UR UR5, SR_CTAID.X ;  /* 0x00000000000579c3 */ /* 0x002e620000002500 */
[----:B------:R-:W-:-:S05]  /*0eb0*/  CS2R.32 R96, SR_CgaSize ;  /* 0x0000000000607805 */ /* 0x000fca0000008a00 */
[----:B------:R-:W-:-:S05]  /*0ec0*/  IMAD R96, R96, -0xa0, RZ ;  /* 0xffffff6060607824 */ /* 0x000fca00078e02ff */
[----:B------:R-:W-:-:S14]  /*0ed0*/  R2UR UR9, R96 ;  /* 0x00000000600972ca */ /* 0x000fdc00000e0000 */
[----:B------:R-:W2:Y:S01]  /*0ee0*/  LDCU UR9, c[0x0][UR9+0x2b0] ;  /* 0x00005600090977ac */ /* 0x000ea20008000800 */
[----:B------:R-:W-:Y:S01]  /*0ef0*/  NOP ;  /* 0x0000000000007918 */ /* 0x000fe20000000000 */
[----:B------:R-:W-:-:S05]  /*0f00*/  CS2R.32 R96, SR_CgaSize ;  /* 0x0000000000607805 */ /* 0x000fca0000008a00 */
[----:B------:R-:W-:-:S05]  /*0f10*/  IMAD R96, R96, -0xa0, RZ ;  /* 0xffffff6060607824 */ /* 0x000fca00078e02ff */
[----:B------:R-:W-:-:S14]  /*0f20*/  R2UR UR7, R96 ;  /* 0x00000000600772ca */ /* 0x000fdc00000e0000 */
[----:B------:R-:W3:Y:S01]  /*0f30*/  LDCU UR7, c[0x0][UR7+0x2b4] ;  /* 0x00005680070777ac */ /* 0x000ee20008000800 */
[----:B------:R-:W4:Y:S08]  /*0f40*/  S2UR UR4, SR_CTAID.Y ;  /* 0x00000000000479c3 */ /* 0x000f300000002600 */
[----:B------:R-:W3:Y:S01]  /*0f50*/  LDC R9, c[0x0][0xb24] ;  /* 0x0002c900ff097b82 */ /* 0x000ee20000000800 */
[----:B-1----:R-:W-:-:S02]  /*0f60*/  I2FP.F32.U32 R4, UR5 ;  /* 0x0000000500047c45 */ /* 0x002fc40008201000 */
[----:B------:R-:W-:-:S05]  /*0f70*/  CS2R.32 R5, SR_CgaSize ;  /* 0x0000000000057805 */ /* 0x000fca0000008a00 */
[----:B------:R-:W-:-:S06]  /*0f80*/  IMAD R5, R5, -0xa0, RZ ;  /* 0xffffff6005057824 */ /* 0x000fcc00078e02ff */
[----:B------:R-:W1:Y:S01]  /*0f90*/  LDC R5, c[0x0][R5+0x2a0] ;  /* 0x0000a80005057b82 */ /* 0x000e620000000800 */
[----:B------:R-:W-:Y:S01]  /*0fa0*/  MOV R21, UR5 ;  /* 0x0000000500157c02 */ /* 0x000fe20008000f00 */
[----:B--2---:R-:W-:Y:S01]  /*0fb0*/  FMUL R4, R4, UR9 ;  /* 0x0000000904047c20 */ /* 0x004fe20008400000 */
[----:B----4-:R-:W-:Y:S02]  /*0fc0*/  I2FP.F32.U32 R2, UR4 ;  /* 0x0000000400027c45 */ /* 0x010fe40008201000 */
[----:B------:R-:W-:-:S05]  /*0fd0*/  CS2R.32 R3, SR_CgaSize ;  /* 0x0000000000037805 */ /* 0x000fca0000008a00 */
[----:B------:R-:W-:-:S06]  /*0fe0*/  IMAD R3, R3, -0xa0, RZ ;  /* 0xffffff6003037824 */ /* 0x000fcc00078e02ff */
[----:B------:R-:W2:Y:S01]  /*0ff0*/  LDC R3, c[0x0][R3+0x2a4] ;  /* 0x0000a90003037b82 */ /* 0x000ea20000000800 */
[----:B------:R-:W4:Y:S01]  /*1000*/  F2I.U32.TRUNC.NTZ R96, R4 ;  /* 0x0000000400607305 */ /* 0x000f22000020f000 */
[----:B------:R-:W-:Y:S01]  /*1010*/  MOV R20, UR4 ;  /* 0x0000000400147c02 */ /* 0x000fe20008000f00 */
[----:B---3--:R-:W-:-:S05]  /*1020*/  FMUL R2, R2, UR7 ;  /* 0x0000000702027c20 */ /* 0x008fca0008400000 */
[----:B------:R-:W-:Y:S01]  /*1030*/  BAR.SYNC.DEFER_BLOCKING 0x0 ;  /* 0x0000000000007b1d */ /* 0x000fe20000010000 */
[----:B------:R-:W-:-:S05]  /*1040*/  ISETP.GE.AND P0, PT, R9, 0x1, PT ;  /* 0x000000010900780c */ /* 0x000fca0003f06270 */
[----:B------:R-:W3:Y:S02]  /*1050*/  F2I.U32.TRUNC.NTZ R94, R2 ;  /* 0x00000002005e7305 */ /* 0x000ee4000020f000 */
[----:B------:R-:W2:Y:S01]  /*1060*/  S2UR UR36, SR_CTAID.Z ;  /* 0x00000000002479c3 */ /* 0x000ea20000002700 */
[----:B----4-:R-:W-:-:S05]  /*1070*/  IADD3 R96, PT, PT, -R96, RZ, RZ ;  /* 0x000000ff60607210 */ /* 0x010fca0007ffe1ff */
[----:B-1----:R-:W-:Y:S01]  /*1080*/  IMAD R96, R5, R96, UR5 ;  /* 0x0000000505607e24 */ /* 0x002fe2000f8e0260 */
[----:B---3--:R-:W-:-:S05]  /*1090*/  IADD3 R94, PT, PT, -R94, RZ, RZ ;  /* 0x000000ff5e5e7210 */ /* 0x008fca0007ffe1ff */
[----:B--2---:R-:W-:Y:S01]  /*10a0*/  IMAD R94, R3, R94, UR4 ;  /* 0x00000004035e7e24 */ /* 0x004fe2000f8e025e */
[----:B------:R-:W-:Y:S06]  /*10b0*/  @!P0 BRA `(.L_x_16) ;  /* 0x0000000000b88947 */ /* 0x000fec0003800000 */
[----:B------:R-:W1:Y:S01]  /*10c0*/  LDC.64 R4, c[0x0][0xb18] ;  /* 0x0002c600ff047b82 */ /* 0x000e620000000a00 */
[----:B------:R-:W-:-:S07]  /*10d0*/  ISETP.NE.AND P0, PT, R9, 0x1, PT ;  /* 0x000000010900780c */ /* 0x000fce0003f05270 */
[----:B------:R-:W2:Y:S08]  /*10e0*/  LDC R10, c[0x0][0xb0c] ;  /* 0x0002c300ff0a7b82 */ /* 0x000eb00000000800 */
[----:B------:R-:W3:Y:S08]  /*10f0*/  LDC R11, c[0x0][0x370] ;  /* 0x0000dc00ff0b7b82 */ /* 0x000ef00000000800 */
[----:B------:R-:W4:Y:S01]  /*1100*/  LDC R12, c[0x0][0x374] ;  /* 0x0000dd00ff0c7b82 */ /* 0x000f220000000800 */
[----:B-1----:R-:W-:-:S07]  /*1110*/  ISETP.NE.AND P1, PT, R4, 0x1, PT ;  /* 0x000000010400780c */ /* 0x002fce0003f25270 */
[----:B------:R-:W3:Y:S01]  /*1120*/  LDC.64 R6, c[0x0][0xb10] ;  /* 0x0002c400ff067b82 */ /* 0x000ee20000000a00 */
[----:B--2---:R-:W-:-:S07]  /*1130*/  ISETP.NE.AND P2, PT, R10, 0x1, PT ;  /* 0x000000010a00780c */ /* 0x004fce0003f45270 */
[----:B------:R-:W1:Y:S08]  /*1140*/  LDC R8, c[0x0][0xb20] ;  /* 0x0002c800ff087b82 */ /* 0x000e700000000800 */
[----:B------:R-:W2:Y:S01]  /*1150*/  LDC.64 R2, c[0x0][0xb28] ;  /* 0x0002ca00ff027b82 */ /* 0x000ea20000000a00 */
[----:B----4-:R-:W-:-:S04]  /*1160*/  IMAD.HI.U32 R13, R12, R5, RZ ;  /* 0x000000050c0d7227 */ /* 0x010fc800078e00ff */
[----:B------:R-:W-:-:S04]  /*1170*/  IMAD.HI.U32 R5, R20, R5, RZ ;  /* 0x0000000514057227 */ /* 0x000fc800078e00ff */
[----:B---3--:R-:W-:-:S04]  /*1180*/  IMAD.HI.U32 R14, R11, R6, RZ ;  /* 0x000000060b0e7227 */ /* 0x008fc800078e00ff */
[C---:B------:R-:W-:Y:S01]  /*1190*/  IMAD.HI.U32 R16, R21.reuse, R6, RZ ;  /* 0x0000000615107227 */ /* 0x040fe200078e00ff */
[-C--:B------:R-:W-:Y:S02]  /*11a0*/  @P2 SHF.R.U32.HI R11, RZ, R7.reuse, R14 ;  /* 0x00000007ff0b2219 */ /* 0x080fe4000001160e */
[-C--:B-1----:R-:W-:Y:S02]  /*11b0*/  @P1 SHF.R.U32.HI R12, RZ, R8.reuse, R13 ;  /* 0x00000008ff0c1219 */ /* 0x082fe4000001160d */
[----:B------:R-:W-:Y:S02]  /*11c0*/  SHF.R.U32.HI R5, RZ, R8, R5 ;  /* 0x00000008ff057219 */ /* 0x000fe40000011605 */
[----:B------:R-:W-:Y:S02]  /*11d0*/  SHF.R.U32.HI R16, RZ, R7, R16 ;  /* 0x00000007ff107219 */ /* 0x000fe40000011610 */
[----:B------:R-:W-:Y:S01]  /*11e0*/  SEL R5, R20, R5, !P1 ;  /* 0x0000000514057207 */ /* 0x000fe20004800000 */
[----:B--2---:R-:W-:Y:S01]  /*11f0*/  IMAD.HI.U32 R14, R12, R2, RZ ;  /* 0x000000020c0e7227 */ /* 0x004fe200078e00ff */
[----:B------:R-:W-:-:S02]  /*1200*/  SEL R7, R21, R16, !P2 ;  /* 0x0000001015077207 */ /* 0x000fc40005000000 */
[----:B------:R-:W-:Y:S01]  /*1210*/  IADD3 R13, PT, PT, -R5, RZ, RZ ;  /* 0x000000ff050d7210 */ /* 0x000fe20007ffe1ff */
[----:B------:R-:W-:Y:S01]  /*1220*/  IMAD.HI.U32 R6, R11, R2, RZ ;  /* 0x000000020b067227 */ /* 0x000fe200078e00ff */
[----:B------:R-:W-:-:S03]  /*1230*/  @P0 SHF.R.U32.HI R12, RZ, R3, R14 ;  /* 0x00000003ff0c0219 */ /* 0x000fc6000001160e */
[----:B------:R-:W-:Y:S01]  /*1240*/  IMAD R13, R4, R13, R20 ;  /* 0x0000000d040d7224 */ /* 0x000fe200078e0214 */
[----:B------:R-:W-:Y:S01]  /*1250*/  @P0 SHF.R.U32.HI R11, RZ, R3, R6 ;  /* 0x00000003ff0b0219 */ /* 0x000fe20000011606 */
[----:B------:R-:W-:-:S04]  /*1260*/  IMAD R12, R12, R9, RZ ;  /* 0x000000090c0c7224 */ /* 0x000fc800078e02ff */
[----:B------:R-:W-:Y:S01]  /*1270*/  IMAD R6, R11, R9, RZ ;  /* 0x000000090b067224 */ /* 0x000fe200078e02ff */
[----:B------:R-:W-:-:S04]  /*1280*/  ISETP.GE.AND P1, PT, R5, R12, PT ;  /* 0x0000000c0500720c */ /* 0x000fc80003f26270 */
[----:B------:R-:W-:Y:S01]  /*1290*/  ISETP.GE.OR P1, PT, R7, R6, P1 ;  /* 0x000000060700720c */ /* 0x000fe20000f26670 */
[----:B------:R-:W-:-:S05]  /*12a0*/  IMAD.HI.U32 R6, R5, R2, RZ ;  /* 0x0000000205067227 */ /* 0x000fca00078e00ff */
[----:B------:R-:W-:-:S04]  /*12b0*/  SHF.R.U32.HI R6, RZ, R3, R6 ;  /* 0x00000003ff067219 */ /* 0x000fc80000011606 */
[----:B------:R-:W-:-:S03]  /*12c0*/  SEL R6, R5, R6, !P0 ;  /* 0x0000000605067207 */ /* 0x000fc60004000000 */
[----:B------:R-:W-:Y:S01]  /*12d0*/  @!P1 IMAD.HI.U32 R8, R7, R2, RZ ;  /* 0x0000000207089227 */ /* 0x000fe200078e00ff */
[----:B------:R-:W-:-:S04]  /*12e0*/  IADD3 R2, PT, PT, -R6, RZ, RZ ;  /* 0x000000ff06027210 */ /* 0x000fc80007ffe1ff */
[----:B------:R-:W-:Y:S01]  /*12f0*/  @!P1 SHF.R.U32.HI R8, RZ, R3, R8 ;  /* 0x00000003ff089219 */ /* 0x000fe20000011608 */
[----:B------:R-:W-:-:S03]  /*1300*/  IMAD R2, R9, R2, R5 ;  /* 0x0000000209027224 */ /* 0x000fc600078e0205 */
[----:B------:R-:W-:-:S05]  /*1310*/  @!P1 SEL R3, R7, R8, !P0 ;  /* 0x0000000807039207 */ /* 0x000fca0004000000 */
[--C-:B------:R-:W-:Y:S02]  /*1320*/  @!P1 IMAD.IADD R6, R6, 0x1, -R3.reuse ;  /* 0x0000000106069824 */ /* 0x100fe400078e0a03 */
[----:B------:R-:W-:Y:S01]  /*1330*/  @!P1 IMAD R3, R2, R11, R3 ;  /* 0x0000000b02039224 */ /* 0x000fe200078e0203 */
[----:B------:R-:W-:Y:S01]  /*1340*/  IADD3 R2, PT, PT, -R7, RZ, RZ ;  /* 0x000000ff07027210 */ /* 0x000fe20007ffe1ff */
[----:B------:R-:W-:Y:S02]  /*1350*/  @!P1 IMAD R5, R6, R9, R7 ;  /* 0x0000000906059224 */ /* 0x000fe400078e0207 */
[----:B------:R-:W-:Y:S02]  /*1360*/  @!P1 IMAD.MOV.U32 R7, RZ, RZ, R3 ;  /* 0x000000ffff079224 */ /* 0x000fe400078e0003 */
[----:B------:R-:W-:Y:S02]  /*1370*/  IMAD R2, R10, R2, R21 ;  /* 0x000000020a027224 */ /* 0x000fe400078e0215 */
[----:B------:R-:W-:-:S02]  /*1380*/  IMAD R20, R5, R4, R13 ;  /* 0x0000000405147224 */ /* 0x000fc400078e020d */
[----:B------:R-:W-:Y:S02]  /*1390*/  IMAD R21, R7, R10, R2 ;  /* 0x0000000a07157224 */ /* 0x000fe400078e0202 */
.L_x_16:
[----:B------:R-:W1:Y:S01]  /*13a0*/  LDCU UR4, c[0x0][0xb30] ;  /* 0x00016600ff0477ac */ /* 0x000e620008000800 */
[----:B------:R-:W2:Y:S08]  /*13b0*/  S2UR UR37, SR_CgaCtaId ;  /* 0x00000000002579c3 */ /* 0x000eb00000008800 */
[----:B------:R-:W3:Y:S01]  /*13c0*/  LDC R40, c[0x0][0xb24] ;  /* 0x0002c900ff287b82 */ /* 0x000ee20000000800 */
[----:B-1----:R-:W-:-:S09]  /*13d0*/  UISETP.NE.AND UP1, UPT, UR4, 0x1, UPT ;  /* 0x000000010400788c */ /* 0x002fd2000bf25270 */
[----:B--2---:R-:W-:Y:S05]  /*13e0*/  BRA.U UP1, `(.L_x_17) ;  /* 0x0000000101407547 */ /* 0x004fea000b800000 */
[----:B------:R-:W1:Y:S08]  /*13f0*/  LDC.64 R4, c[0x0][0xb10] ;  /* 0x0002c400ff047b82 */ /* 0x000e700000000a00 */
[----:B------:R-:W2:Y:S08]  /*1400*/  LDC.64 R2, c[0x0][0xb18] ;  /* 0x0002c600ff027b82 */ /* 0x000eb00000000a00 */
[----:B------:R-:W4:Y:S08]  /*1410*/  LDC R6, c[0x0][0xb20] ;  /* 0x0002c800ff067b82 */ /* 0x000f300000000800 */
[----:B------:R-:W3:Y:S01]  /*1420*/  LDC R8, c[0x0][0xb0c] ;  /* 0x0002c300ff087b82 */ /* 0x000ee20000000800 */
[----:B-1----:R-:W-:-:S05]  /*1430*/  IMAD.HI.U32 R4, R21, R4, RZ ;  /* 0x0000000415047227 */ /* 0x002fca00078e00ff */
[----:B------:R-:W-:Y:S01]  /*1440*/  SHF.R.U32.HI R4, RZ, R5, R4 ;  /* 0x00000005ff047219 */ /* 0x000fe20000011604 */
[----:B--2---:R-:W-:Y:S01]  /*1450*/  IMAD.HI.U32 R3, R20, R3, RZ ;  /* 0x0000000314037227 */ /* 0x004fe200078e00ff */
[----:B------:R-:W-:-:S04]  /*1460*/  ISETP.NE.AND P0, PT, R2, 0x1, PT ;  /* 0x000000010200780c */ /* 0x000fc80003f05270 */
[----:B----4-:R-:W-:-:S04]  /*1470*/  SHF.R.U32.HI R3, RZ, R6, R3 ;  /* 0x00000006ff037219 */ /* 0x010fc80000011603 */
[----:B------:R-:W-:Y:S02]  /*1480*/  SEL R3, R20, R3, !P0 ;  /* 0x0000000314037207 */ /* 0x000fe40004000000 */
[----:B---3--:R-:W-:-:S04]  /*1490*/  ISETP.NE.AND P1, PT, R8, 0x1, PT ;  /* 0x000000010800780c */ /* 0x008fc80003f25270 */
[----:B------:R-:W-:-:S05]  /*14a0*/  SEL R4, R21, R4, !P1 ;  /* 0x0000000415047207 */ /* 0x000fca0004800000 */
[----:B------:R-:W-:Y:S02]  /*14b0*/  IMAD.IADD R5, R3, 0x1, -R4 ;  /* 0x0000000103057824 */ /* 0x000fe400078e0a04 */
[----:B------:R-:W-:Y:S02]  /*14c0*/  IMAD.IADD R3, R4, 0x1, -R3 ;  /* 0x0000000104037824 */ /* 0x000fe400078e0a03 */
[----:B------:R-:W-:Y:S02]  /*14d0*/  IMAD R21, R5, R8, R21 ;  /* 0x0000000805157224 */ /* 0x000fe400078e0215 */
[----:B------:R-:W-:-:S07]  /*14e0*/  IMAD R20, R3, R2, R20 ;  /* 0x0000000203147224 */ /* 0x000fce00078e0214 */
.L_x_17:
[----:B------:R-:W-:Y:S01]  /*14f0*/  BAR.SYNC.DEFER_BLOCKING 0x0 ;  /* 0x0000000000007b1d */ /* 0x000fe20000010000 */
[----:B------:R-:W-:Y:S01]  /*1500*/  UISETP.NE.AND UP1, UPT, UR8, 0x2, UPT ;  /* 0x000000020800788c */ /* 0x000fe2000bf25270 */
[----:B------:R-:W-:Y:S02]  /*1510*/  ISETP.NE.OR P5, PT, R0, 0x2, !P5 ;  /* 0x000000020000780c */ /* 0x000fe40006fa5670 */
[----:B------:R-:W-:-:S06]  /*1520*/  LOP3.LUT R2, R108, 0x1f, RZ, 0xc0, !PT ;  /* 0x0000001f6c027812 */ /* 0x000fcc00078ec0ff */
[----:B------:R-:W-:Y:S05]  /*1530*/  BRA.U UP1, `(.L_x_18) ;  /* 0x0000001901347547 */ /* 0x000fea000b800000 */
[----:B------:R-:W1:Y:S01]  /*1540*/  LDCU UR13, c[0x0][0x38c] ;  /* 0x00007180ff0d77ac */ /* 0x000e620008000800 */
[----:B------:R-:W2:Y:S01]  /*1550*/  LDC R9, c[0x0][0x370] ;  /* 0x0000dc00ff097b82 */ /* 0x000ea20000000800 */
[----:B------:R-:W-:Y:S01]  /*1560*/  PLOP3.LUT P1, PT, PT, PT, UP2, 0x80, 0x8 ;  /* 0x000000000008781c */ /* 0x000fe20003f2f028 */
[----:B------:R-:W-:Y:S01]  /*1570*/  HFMA2 R12, -RZ, RZ, 0, 0 ;  /* 0x00000000ff0c7431 */ /* 0x000fe200000001ff */
[----:B------:R-:W-:Y:S01]  /*1580*/  ISETP.EQ.OR P4, PT, R2, RZ, P5 ;  /* 0x000000ff0200720c */ /* 0x000fe20002f82670 */
[----:B------:R-:W-:Y:S01]  /*1590*/  IMAD.MOV.U32 R15, RZ, RZ, 0x1 ;  /* 0x00000001ff0f7424 */ /* 0x000fe200078e00ff */
[----:B------:R-:W-:Y:S01]  /*15a0*/  PLOP3.LUT P1, PT, P1, PT, PT, 0x8, 0x80 ;  /* 0x000000000080781c */ /* 0x000fe20000f2e170 */
[----:B------:R-:W-:Y:S01]  /*15b0*/  IMAD.MOV.U32 R14, RZ, RZ, RZ ;  /* 0x000000ffff0e7224 */ /* 0x000fe200078e00ff */
[----:B------:R-:W-:Y:S01]  /*15c0*/  MOV R8, 0x1 ;  /* 0x0000000100087802 */ /* 0x000fe20000000f00 */
[----:B------:R-:W4:Y:S01]  /*15d0*/  LDC R0, c[0x0][0x374] ;  /* 0x0000dd00ff007b82 */ /* 0x000f220000000800 */
[----:B------:R-:W-:Y:S01]  /*15e0*/  IMAD.MOV.U32 R10, RZ, RZ, RZ ;  /* 0x000000ffff0a7224 */ /* 0x000fe200078e00ff */
[----:B------:R-:W2:Y:S01]  /*15f0*/  LDCU.64 UR22, c[0x0][0x348] ;  /* 0x00006900ff1677ac */ /* 0x000ea20008000a00 */
[----:B------:R-:W-:Y:S01]  /*1600*/  UMOV UR6, URZ ;  /* 0x000000ff00067c82 */ /* 0x000fe20008000000 */
[----:B-1----:R-:W-:-:S04]  /*1610*/  UIADD3 UR5, UPT, UPT, UR13, 0x3f, URZ ;  /* 0x0000003f0d057890 */ /* 0x002fc8000fffe0ff */
[----:B------:R-:W-:-:S04]  /*1620*/  USHF.R.S32.HI UR4, URZ, 0x1f, UR5 ;  /* 0x0000001fff047899 */ /* 0x000fc80008011405 */
[----:B------:R-:W-:-:S04]  /*1630*/  ULEA.HI UR4, UR4, UR5, URZ, 0x6 ;  /* 0x0000000504047291 */ /* 0x000fc8000f8f30ff */
[----:B------:R-:W-:Y:S02]  /*1640*/  USHF.R.S32.HI UR15, URZ, 0x6, UR4 ;  /* 0x00000006ff0f7899 */ /* 0x000fe40008011404 */
[----:B------:R-:W-:Y:S02]  /*1650*/  UIADD3 UR4, UPT, UPT, UR13, -0x1, URZ ;  /* 0xffffffff0d047890 */ /* 0x000fe4000fffe0ff */
[----:B------:R-:W-:Y:S02]  /*1660*/  UISETP.LT.U32.AND UP0, UPT, UR15, 0x11, UPT ;  /* 0x000000110f00788c */ /* 0x000fe4000bf01070 */
[----:B------:R-:W-:Y:S02]  /*1670*/  UISETP.GE.U32.AND UP1, UPT, UR4, -0x7f, UPT ;  /* 0xffffff810400788c */ /* 0x000fe4000bf26070 */
[----:B------:R-:W-:Y:S02]  /*1680*/  USEL UR14, UR15, 0x11, UP0 ;  /* 0x000000110f0e7887 */ /* 0x000fe40008000000 */
[----:B------:R-:W-:-:S02]  /*1690*/  UIADD3 UR13, UPT, UPT, UR13, 0x7e, URZ ;  /* 0x0000007e0d0d7890 */ /* 0x000fc4000fffe0ff */
[----:B------:R-:W-:Y:S02]  /*16a0*/  UIADD3 UR5, UPT, UPT, UR14, -0x1, URZ ;  /* 0xffffffff0e057890 */ /* 0x000fe4000fffe0ff */
[----:B------:R-:W-:-:S03]  /*16b0*/  UIADD3 UR7, UPT, UPT, UR15, -UR14, URZ ;  /* 0x8000000e0f077290 */ /* 0x000fc6000fffe0ff */
[----:B------:R-:W-:-:S04]  /*16c0*/  @UP1 UIADD3 UR5, UPT, UPT, UR14, URZ, URZ ;  /* 0x000000ff0e051290 */ /* 0x000fc8000fffe0ff */
[----:B--2---:R-:W-:-:S12]  /*16d0*/  UIADD3 UR5, UPT, UPT, UR5, 0x1, URZ ;  /* 0x0000000105057890 */ /* 0x004fd8000fffe0ff */
.L_x_36:
[----:B------:R-:W-:Y:S01]  /*16e0*/  UISETP.NE.AND UP0, UPT, UR37, URZ, UPT ;  /* 0x000000ff2500728c */ /* 0x000fe2000bf05270 */
[----:B------:R-:W1:Y:S08]  /*16f0*/  S2UR UR37, SR_CgaCtaId ;  /* 0x00000000002579c3 */ /* 0x000e700000008800 */
[----:B------:R-:W-:Y:S05]  /*1700*/  BRA.U UP0, `(.L_x_19) ;  /* 0x0000000100347547 */ /* 0x000fea000b800000 */
[----:B------:R-:W2:Y:S01]  /*1710*/  S2R R2, SR_CgaCtaId ;  /* 0x0000000000027919 */ /* 0x000ea20000008800 */
[----:B------:R-:W-:-:S04]  /*1720*/  MOV R3, 0x400 ;  /* 0x0000040000037802 */ /* 0x000fc80000000f00 */
[----:B--2---:R-:W-:Y:S02]  /*1730*/  LEA R3, R2, R3, 0x18 ;  /* 0x0000000302037211 */ /* 0x004fe400078ec0ff */
[----:B------:R-:W-:-:S03]  /*1740*/  SHF.L.U32 R2, R8, 0x1f, RZ ;  /* 0x0000001f08027819 */ /* 0x000fc600000006ff */
[----:B------:R-:W-:-:S04]  /*1750*/  IMAD R3, R10, 0x8, R3 ;  /* 0x000000080a037824 */ /* 0x000fc800078e0203 */
[----:B------:R-:W2:Y:S02]  /*1760*/  SYNCS.PHASECHK.TRANS64.TRYWAIT P0, [R3+URZ+0x1b0], R2 ;  /* 0x0001b002030075a7 */ /* 0x000ea400080011ff */
[----:B--2---:R-:W-:Y:S05]  /*1770*/  @!P0 BRA `(.L_x_20) ;  /* 0x0000006000908947 */ /* 0x004fea0003800000 */
.L_x_119:
[----:B------:R-:W-:Y:S01]  /*1780*/  VIADD R10, R10, 0x1 ;  /* 0x000000010a0a7836 */ /* 0x000fe20000000000 */
[----:B------:R2:W-:Y:S04]  /*1790*/  SYNCS.ARRIVE.TRANS64.A1T0 RZ, [R3+URZ+0x1a0], RZ ;  /* 0x0001a0ff03ff79a7 */ /* 0x0005e800081000ff */
[----:B------:R-:W-:-:S04]  /*17a0*/  ISETP.NE.AND P0, PT, R10, 0x2, PT ;  /* 0x000000020a00780c */ /* 0x000fc80003f05270 */
[----:B------:R-:W-:Y:S02]  /*17b0*/  SEL R10, R10, RZ, P0 ;  /* 0x000000ff0a0a7207 */ /* 0x000fe40000000000 */
[----:B--2---:R-:W-:-:S04]  /*17c0*/  SEL R3, RZ, 0x1, P0 ;  /* 0x00000001ff037807 */ /* 0x004fc80000000000 */
[----:B------:R-:W-:-:S07]  /*17d0*/  LOP3.LUT R8, R8, R3, RZ, 0x3c, !PT ;  /* 0x0000000308087212 */ /* 0x000fce00078e3cff */
.L_x_19:
[----:B------:R-:W-:Y:S01]  /*17e0*/  UMOV UR4, 0x400 ;  /* 0x0000040000047882 */ /* 0x000fe20000000000 */
[----:B------:R-:W-:Y:S01]  /*17f0*/  SHF.L.U32 R2, R15, 0x1f, RZ ;  /* 0x0000001f0f027819 */ /* 0x000fe200000006ff */
[----:B-1----:R-:W-:Y:S01]  /*1800*/  ULEA UR4, UR37, UR4, 0x18 ;  /* 0x0000000425047291 */ /* 0x002fe2000f8ec0ff */
[----:B------:R-:W-:Y:S01]  /*1810*/  R2UR UR34, R21 ;  /* 0x00000000152272ca */ /* 0x000fe200000e0000 */
[----:B------:R-:W-:Y:S01]  /*1820*/  UISETP.GE.U32.AND UP0, UPT, UR13, 0x7f, UPT ;  /* 0x0000007f0d00788c */ /* 0x000fe2000bf06070 */
[----:B------:R-:W-:Y:S01]  /*1830*/  R2UR UR10, R20 ;  /* 0x00000000140a72ca */ /* 0x000fe200000e0000 */
[----:B------:R-:W-:Y:S01]  /*1840*/  ULEA UR8, UR6, UR4, 0x3 ;  /* 0x0000000406087291 */ /* 0x000fe2000f8e18ff */
[----:B------:R-:W-:-:S08]  /*1850*/  UMOV UR24, URZ ;  /* 0x000000ff00187c82 */ /* 0x000fd00008000000 */
[----:B------:R1:W2:Y:S01]  /*1860*/  SYNCS.PHASECHK.TRANS64.TRYWAIT P0, [UR8+0x88], R2 ;  /* 0x00008802ff0075a7 */ /* 0x0002a20008001108 */
[----:B------:R-:W-:Y:S02]  /*1870*/  USHF.L.U32 UR34, UR34, 0x6, URZ ;  /* 0x0000000622227899 */ /* 0x000fe400080006ff */
[----:B------:R-:W-:Y:S01]  /*1880*/  USHF.L.U32 UR10, UR10, 0x7, URZ ;  /* 0x000000070a0a7899 */ /* 0x000fe200080006ff */
[----:B------:R-:W-:Y:S11]  /*1890*/  BRA.U !UP0, `(.L_x_21) ;  /* 0x0000000108a87547 */ /* 0x000ff6000b800000 */
[----:B------:R-:W-:Y:S01]  /*18a0*/  UMOV UR16, URZ ;  /* 0x000000ff00107c82 */ /* 0x000fe20008000000 */
[----:B------:R-:W-:-:S05]  /*18b0*/  UMOV UR17, UR6 ;  /* 0x0000000600117c82 */ /* 0x000fca0008000000 */
.L_x_26:
[----:B-1----:R-:W-:Y:S01]  /*18c0*/  ULEA UR33, UR17, UR4, 0x3 ;  /* 0x0000000411217291 */ /* 0x002fe2000f8e18ff */
[----:B--2---:R-:W-:Y:S01]  /*18d0*/  @!P5 MOV R3, 0x3000 ;  /* 0x000030000003d802 */ /* 0x004fe20000000f00 */
[----:B--2---:R-:W-:Y:S10]  /*18e0*/  @P0 BRA `(.L_x_22) ;  /* 0x00000000000c0947 */ /* 0x004ff40003800000 */
[----:B------:R-:W-:-:S04]  /*18f0*/  SHF.L.U32 R5, R15, 0x1f, RZ ;  /* 0x0000001f0f057819 */ /* 0x000fc800000006ff */
[----:B------:R-:W2:Y:S02]  /*1900*/  SYNCS.PHASECHK.TRANS64.TRYWAIT P0, [UR33+0x88], R5 ;  /* 0x00008805ff0075a7 */ /* 0x000ea40008001121 */
[----:B--2---:R-:W-:Y:S05]  /*1910*/  @!P0 BRA `(.L_x_23) ;  /* 0x00000060003c8947 */ /* 0x004fea0003800000 */
.L_x_22:
[----:B------:R2:W-:Y:S01]  /*1920*/  @!P5 SYNCS.ARRIVE.TRANS64 RZ, [UR33], R3 ;  /* 0x00000003ffffd9a7 */ /* 0x0005e20008000021 */
[----:B------:R-:W-:Y:S04]  /*1930*/  BSSY.RECONVERGENT B0, `(.L_x_24) ;  /* 0x0000003000007945 */ /* 0x000fe80003800200 */
[----:B------:R-:W-:Y:S05]  /*1940*/  @P4 BRA `(.L_x_25) ;  /* 0x0000000000044947 */ /* 0x000fea0003800000 */
[----:B------:R-:W-:Y:S05]  /*1950*/  BPT.TRAP 0x1 ;  /* 0x000000040000795c */ /* 0x000fea0000300000 */
.L_x_25:
[----:B------:R-:W-:Y:S05]  /*1960*/  BSYNC.RECONVERGENT B0 ;  /* 0x0000000000007941 */ /* 0x000fea0003800200 */
.L_x_24:
[----:B------:R-:W-:Y:S02]  /*1970*/  UIADD3 UR6, UPT, UPT, UR17, 0x1, URZ ;  /* 0x0000000111067890 */ /* 0x000fe4000fffe0ff */
[----:B------:R-:W-:Y:S02]  /*1980*/  ULEA UR32, UR17, UR4, 0xc ;  /* 0x0000000411207291 */ /* 0x000fe4000f8e60ff */
[----:B------:R-:W-:Y:S02]  /*1990*/  UISETP.NE.AND UP0, UPT, UR6, 0x11, UPT ;  /* 0x000000110600788c */ /* 0x000fe4000bf05270 */
[----:B------:R-:W-:Y:S02]  /*19a0*/  UIADD3 UR26, UP1, UPT, UR22, 0x80, URZ ;  /* 0x00000080161a7890 */ /* 0x000fe4000ff3e0ff */
[----:B------:R-:W-:Y:S02]  /*19b0*/  USEL UR9, URZ, 0x1, UP0 ;  /* 0x00000001ff097887 */ /* 0x000fe40008000000 */
[----:B------:R-:W-:-:S02]  /*19c0*/  USEL UR6, UR6, URZ, UP0 ;  /* 0x000000ff06067287 */ /* 0x000fc40008000000 */
[----:B------:R-:W-:Y:S02]  /*19d0*/  UIADD3 UR20, UP0, UPT, UR22, 0x180, URZ ;  /* 0x0000018016147890 */ /* 0x000fe4000ff1e0ff */
[----:B------:R-:W-:Y:S01]  /*19e0*/  ULEA UR8, UR6, UR4, 0x3 ;  /* 0x0000000406087291 */ /* 0x000fe2000f8e18ff */
[----:B------:R-:W-:Y:S01]  /*19f0*/  LOP3.LUT R15, R15, UR9, RZ, 0x3c, !PT ;  /* 0x000000090f0f7c12 */ /* 0x000fe2000f8e3cff */
[----:B------:R-:W-:Y:S02]  /*1a00*/  USHF.L.U32 UR35, UR16, 0x6, URZ ;  /* 0x0000000610237899 */ /* 0x000fe400080006ff */
[----:B------:R-:W-:Y:S01]  /*1a10*/  UIADD3.X UR27, UPT, UPT, URZ, UR23, URZ, UP1, !UPT ;  /* 0x00000017ff1b7290 */ /* 0x000fe20008ffe4ff */
[----:B-1----:R-:W-:Y:S01]  /*1a20*/  SHF.L.U32 R2, R15, 0x1f, RZ ;  /* 0x0000001f0f027819 */ /* 0x002fe200000006ff */
[----:B------:R-:W-:Y:S02]  /*1a30*/  UIADD3 UR32, UPT, UPT, UR32, 0x4400, URZ ;  /* 0x0000440020207890 */ /* 0x000fe4000fffe0ff */
[----:B------:R-:W-:Y:S01]  /*1a40*/  UIADD3.X UR21, UPT, UPT, URZ, UR23, URZ, UP0, !UPT ;  /* 0x00000017ff157290 */ /* 0x000fe200087fe4ff */
[----:B------:R1:W1:Y:S01]  /*1a50*/  SYNCS.PHASECHK.TRANS64.TRYWAIT P0, [UR8+0x88], R2 ;  /* 0x00008802ff0075a7 */ /* 0x0002620008001108 */
[----:B------:R-:W-:Y:S01]  /*1a60*/  ULEA UR8, UR17, UR4, 0xd ;  /* 0x0000000411087291 */ /* 0x000fe2000f8e68ff */
[----:B------:R-:W-:Y:S01]  /*1a70*/  UMOV UR18, 0x0 ;  /* 0x0000000000127882 */ /* 0x000fe20000000000 */
[----:B------:R-:W-:-:S02]  /*1a80*/  UMOV UR19, 0x10000000 ;  /* 0x1000000000137882 */ /* 0x000fc40000000000 */
[----:B------:R-:W-:Y:S01]  /*1a90*/  UIADD3 UR8, UPT, UPT, UR8, 0x15400, URZ ;  /* 0x0001540008087890 */ /* 0x000fe2000fffe0ff */
[----:B------:R1:W-:Y:S01]  /*1aa0*/  UTMALDG.3D [UR32], [UR26], desc[UR18] ;  /* 0x000012201a0075b4 */ /* 0x0003e20008011000 */
[----:B------:R-:W-:Y:S01]  /*1ab0*/  UMOV UR12, UR36 ;  /* 0x00000024000c7c82 */ /* 0x000fe20008000000 */
[----:B------:R-:W-:Y:S01]  /*1ac0*/  UMOV UR9, UR33 ;  /* 0x0000002100097c82 */ /* 0x000fe20008000000 */
[----:B------:R-:W-:Y:S01]  /*1ad0*/  UMOV UR11, UR35 ;  /* 0x00000023000b7c82 */ /* 0x000fe20008000000 */
[----:B------:R-:W-:Y:S01]  /*1ae0*/  UIADD3 UR16, UPT, UPT, UR16, 0x1, URZ ;  /* 0x0000000110107890 */ /* 0x000fe2000fffe0ff */
[----:B------:R-:W-:Y:S01]  /*1af0*/  UMOV UR24, UR5 ;  /* 0x0000000500187c82 */ /* 0x000fe20008000000 */
[----:B------:R-:W-:Y:S02]  /*1b00*/  UMOV UR17, UR6 ;  /* 0x0000000600117c82 */ /* 0x000fe40008000000 */
[----:B------:R1:W-:Y:S01]  /*1b10*/  UTMALDG.3D [UR8], [UR20], desc[UR18] ;  /* 0x00001208140075b4 */ /* 0x0003e20008011000 */
[----:B------:R-:W-:-:S09]  /*1b20*/  UISETP.NE.AND UP0, UPT, UR16, UR5, UPT ;  /* 0x000000051000728c */ /* 0x000fd2000bf05270 */
[----:B------:R-:W-:Y:S05]  /*1b30*/  BRA.U UP0, `(.L_x_26) ;  /* 0xfffffffd00607547 */ /* 0x000fea000b83ffff */
.L_x_21:
[----:B-1----:R-:W-:Y:S01]  /*1b40*/  ULEA UR8, UR6, UR4, 0x3 ;  /* 0x0000000406087291 */ /* 0x002fe2000f8e18ff */
[----:B------:R-:W-:Y:S01]  /*1b50*/  SHF.L.U32 R2, R15, 0x1f, RZ ;  /* 0x0000001f0f027819 */ /* 0x000fe200000006ff */
[----:B------:R-:W-:Y:S01]  /*1b60*/  @!P1 SYNCS.ARRIVE.TRANS64.A1T0 RZ, [UR4+0x138], RZ ;  /* 0x000138ffffff99a7 */ /* 0x000fe20008100004 */
[----:B------:R-:W-:-:S06]  /*1b70*/  UISETP.GT.AND UP0, UPT, UR15, UR14, UPT ;  /* 0x0000000e0f00728c */ /* 0x000fcc000bf04270 */
[----:B--2---:R1:W2:Y:S03]  /*1b80*/  SYNCS.PHASECHK.TRANS64.TRYWAIT P0, [UR8+0x88], R2 ;  /* 0x00008802ff0075a7 */ /* 0x0042a60008001108 */
[----:B------:R-:W-:Y:S05]  /*1b90*/  BRA.U !UP0, `(.L_x_27) ;  /* 0x0000000108ac7547 */ /* 0x000fea000b800000 */
[----:B------:R-:W-:Y:S01]  /*1ba0*/  UIADD3 UR21, UPT, UPT, UR7, UR24, URZ ;  /* 0x0000001807157290 */ /* 0x000fe2000fffe0ff */
[----:B------:R-:W-:-:S11]  /*1bb0*/  UMOV UR25, UR6 ;  /* 0x0000000600197c82 */ /* 0x000fd60008000000 */
.L_x_32:
[----:B-1----:R-:W-:Y:S01]  /*1bc0*/  ULEA UR17, UR25, UR4, 0x3 ;  /* 0x0000000419117291 */ /* 0x002fe2000f8e18ff */
[----:B--2---:R-:W-:Y:S01]  /*1bd0*/  @!P5 MOV R3, 0x3000 ;  /* 0x000030000003d802 */ /* 0x004fe20000000f00 */
[----:B--2---:R-:W-:Y:S10]  /*1be0*/  @P0 BRA `(.L_x_28) ;  /* 0x00000000000c0947 */ /* 0x004ff40003800000 */
[----:B------:R-:W-:-:S04]  /*1bf0*/  SHF.L.U32 R5, R15, 0x1f, RZ ;  /* 0x0000001f0f057819 */ /* 0x000fc800000006ff */
[----:B------:R-:W2:Y:S02]  /*1c00*/  SYNCS.PHASECHK.TRANS64.TRYWAIT P0, [UR17+0x88], R5 ;  /* 0x00008805ff0075a7 */ /* 0x000ea40008001111 */
[----:B--2---:R-:W-:Y:S05]  /*1c10*/  @!P0 BRA `(.L_x_29) ;  /* 0x0000005c00948947 */ /* 0x004fea0003800000 */
.L_x_28:
[----:B------:R2:W-:Y:S01]  /*1c20*/  @!P5 SYNCS.ARRIVE.TRANS64 RZ, [UR17], R3 ;  /* 0x00000003ffffd9a7 */ /* 0x0005e20008000011 */
[----:B------:R-:W-:Y:S04]  /*1c30*/  BSSY.RECONVERGENT B0, `(.L_x_30) ;  /* 0x0000003000007945 */ /* 0x000fe80003800200 */
[----:B------:R-:W-:Y:S05]  /*1c40*/  @P4 BRA `(.L_x_31) ;  /* 0x0000000000044947 */ /* 0x000fea0003800000 */
[----:B------:R-:W-:Y:S05]  /*1c50*/  BPT.TRAP 0x1 ;  /* 0x000000040000795c */ /* 0x000fea0000300000 */
.L_x_31:
[----:B------:R-:W-:Y:S05]  /*1c60*/  BSYNC.RECONVERGENT B0 ;  /* 0x0000000000007941 */ /* 0x000fea0003800200 */
.L_x_30:
        /* <DEDUP_REMOVED lines=10> */
[----:B------:R-:W-:Y:S01]  /*1d10*/  UIADD3 UR16, UPT, UPT, UR16, 0x4400, URZ ;  /* 0x0000440010107890 */ /* 0x000fe2000fffe0ff */
[----:B-1----:R-:W-:Y:S01]  /*1d20*/  SHF.L.U32 R2, R15, 0x1f, RZ ;  /* 0x0000001f0f027819 */ /* 0x002fe200000006ff */
[----:B------:R-:W-:Y:S02]  /*1d30*/  UIADD3.X UR31, UPT, UPT, URZ, UR23, URZ, UP1, !UPT ;  /* 0x00000017ff1f7290 */ /* 0x000fe40008ffe4ff */
[----:B------:R-:W-:Y:S01]  /*1d40*/  UIADD3.X UR29, UPT, UPT, URZ, UR23, URZ, UP0, !UPT ;  /* 0x00000017ff1d7290 */ /* 0x000fe200087fe4ff */
[----:B------:R1:W1:Y:S01]  /*1d50*/  SYNCS.PHASECHK.TRANS64.TRYWAIT P0, [UR8+0x88], R2 ;  /* 0x00008802ff0075a7 */ /* 0x0002620008001108 */
[----:B------:R-:W-:Y:S01]  /*1d60*/  ULEA UR8, UR25, UR4, 0xd ;  /* 0x0000000419087291 */ /* 0x000fe2000f8e68ff */
[----:B------:R-:W-:Y:S01]  /*1d70*/  UMOV UR26, 0x0 ;  /* 0x00000000001a7882 */ /* 0x000fe20000000000 */
[----:B------:R-:W-:-:S02]  /*1d80*/  UMOV UR27, 0x10000000 ;  /* 0x10000000001b7882 */ /* 0x000fc40000000000 */
[----:B------:R-:W-:Y:S01]  /*1d90*/  UIADD3 UR8, UPT, UPT, UR8, 0x15400, URZ ;  /* 0x0001540008087890 */ /* 0x000fe2000fffe0ff */
[----:B------:R-:W-:Y:S01]  /*1da0*/  UMOV UR18, UR34 ;  /* 0x0000002200127c82 */ /* 0x000fe20008000000 */
[----:B------:R-:W-:Y:S01]  /*1db0*/  UMOV UR20, UR36 ;  /* 0x0000002400147c82 */ /* 0x000fe20008000000 */
[----:B------:R-:W-:Y:S01]  /*1dc0*/  UMOV UR12, UR36 ;  /* 0x00000024000c7c82 */ /* 0x000fe20008000000 */
[----:B------:R-:W-:Y:S01]  /*1dd0*/  UMOV UR9, UR17 ;  /* 0x0000001100097c82 */ /* 0x000fe20008000000 */
[----:B------:R-:W-:Y:S01]  /*1de0*/  UMOV UR11, UR19 ;  /* 0x00000013000b7c82 */ /* 0x000fe20008000000 */
[----:B------:R1:W-:Y:S01]  /*1df0*/  UTMALDG.3D [UR16], [UR30], desc[UR26] ;  /* 0x00001a101e0075b4 */ /* 0x0003e20008011000 */
[----:B------:R-:W-:Y:S01]  /*1e00*/  UIADD3 UR24, UPT, UPT, UR24, 0x1, URZ ;  /* 0x0000000118187890 */ /* 0x000fe2000fffe0ff */
[----:B------:R-:W-:-:S03]  /*1e10*/  UMOV UR25, UR6 ;  /* 0x0000000600197c82 */ /* 0x000fc60008000000 */
[----:B------:R-:W-:Y:S01]  /*1e20*/  UISETP.NE.AND UP0, UPT, UR24, UR21, UPT ;  /* 0x000000151800728c */ /* 0x000fe2000bf05270 */
[----:B------:R1:W-:Y:S08]  /*1e30*/  UTMALDG.3D [UR8], [UR28], desc[UR26] ;  /* 0x00001a081c0075b4 */ /* 0x0003f00008011000 */
[----:B------:R-:W-:Y:S05]  /*1e40*/  BRA.U UP0, `(.L_x_32) ;  /* 0xfffffffd005c7547 */ /* 0x000fea000b83ffff */
.L_x_27:
[----:B-1----:R-:W-:Y:S01]  /*1e50*/  LEA R2, R14, UR4, 0x3 ;  /* 0x000000040e027c11 */ /* 0x002fe2000f8e18ff */
[----:B------:R-:W-:Y:S01]  /*1e60*/  NOP ;  /* 0x0000000000007918 */ /* 0x000fe20000000000 */
[----:B--2---:R-:W-:Y:S02]  /*1e70*/  SHF.L.U32 R3, R12, 0x1f, RZ ;  /* 0x0000001f0c037819 */ /* 0x004fe400000006ff */
[----:B------:R-:W-:Y:S02]  /*1e80*/  LEA R4, R14, UR4, 0x4 ;  /* 0x000000040e047c11 */ /* 0x000fe4000f8e20ff */
[----:B------:R-:W1:Y:S02]  /*1e90*/  SYNCS.PHASECHK.TRANS64.TRYWAIT P0, [R2+URZ+0x140], R3 ;  /* 0x00014003020075a7 */ /* 0x000e6400080011ff */
[----:B-1----:R-:W-:Y:S05]  /*1ea0*/  @!P0 BRA `(.L_x_33) ;  /* 0x0000005c00088947 */ /* 0x002fea0003800000 */
.L_x_122:
[----:B------:R-:W2:Y:S01]  /*1eb0*/  LDS.128 R4, [R4+0x1d0] ;  /* 0x0001d00004047984 */ /* 0x000ea20000000c00 */
[----:B---3--:R-:W-:Y:S01]  /*1ec0*/  ISETP.GE.AND P0, PT, R40, 0x1, PT ;  /* 0x000000012800780c */ /* 0x008fe20003f06270 */
[----:B-1----:R-:W-:Y:S01]  /*1ed0*/  VIADD R2, R2, 0x150 ;  /* 0x0000015002027836 */ /* 0x002fe20000000000 */
[----:B------:R-:W-:Y:S01]  /*1ee0*/  @!PT LDS RZ, [RZ] ;  /* 0x00000000fffff984 */ /* 0x000fe20000000800 */
[----:B------:R-:W-:Y:S01]  /*1ef0*/  @!PT LDS RZ, [RZ] ;  /* 0x00000000fffff984 */ /* 0x000fe20000000800 */
[----:B------:R-:W-:Y:S01]  /*1f00*/  @!PT LDS RZ, [RZ] ;  /* 0x00000000fffff984 */ /* 0x000fe20000000800 */
[----:B------:R-:W-:Y:S01]  /*1f10*/  @!PT LDS RZ, [RZ] ;  /* 0x00000000fffff984 */ /* 0x000fe20000000800 */
[----:B------:R1:W-:Y:S06]  /*1f20*/  MEMBAR.ALL.CTA ;  /* 0x0000000000007992 */ /* 0x0003ec0000008000 */
[----:B-1----:R-:W1:Y:S01]  /*1f30*/  FENCE.VIEW.ASYNC.S ;  /* 0x00000000000073c6 */ /* 0x002e620000000000 */
[----:B------:R-:W-:-:S04]  /*1f40*/  PRMT R2, RZ, 0x654, R2 ;  /* 0x00000654ff027816 */ /* 0x000fc80000000002 */
[----:B-1----:R1:W-:Y:S01]  /*1f50*/  SYNCS.ARRIVE.TRANS64.RED.A1T0 RZ, [R2+URZ], RZ ;  /* 0x000000ff02ff79a7 */ /* 0x0023e200081004ff */
[----:B--2---:R-:W-:-:S13]  /*1f60*/  LOP3.LUT P2, RZ, R6, 0x1, RZ, 0xc0, !PT ;  /* 0x0000000106ff7812 */ /* 0x004fda000784c0ff */
[----:B------:R-:W-:Y:S01]  /*1f70*/  @P2 SHF.R.U32.HI R3, RZ, 0x10, R5 ;  /* 0x00000010ff032819 */ /* 0x000fe20000011605 */
[----:B------:R-:W-:Y:S01]  /*1f80*/  VOTEU.ANY UP0, P2 ;  /* 0x0000000000ff7886 */ /* 0x000fe20001000100 */
[----:B------:R-:W-:Y:S02]  /*1f90*/  @P2 MOV R13, R4 ;  /* 0x00000004000d2202 */ /* 0x000fe40000000f00 */
[----:B------:R-:W-:Y:S02]  /*1fa0*/  @P2 R2UR.BROADCAST UR8, R3 ;  /* 0x00000000030822ca */ /* 0x000fe400008e0000 */
[----:B------:R-:W-:-:S11]  /*1fb0*/  @P2 LOP3.LUT R11, R5, 0xffff, RZ, 0xc0, !PT ;  /* 0x0000ffff050b2812 */ /* 0x000fd600078ec0ff */
[----:B------:R-:W-:Y:S01]  /*1fc0*/  @UP0 UMOV UR36, UR8 ;  /* 0x0000000800240c82 */ /* 0x000fe20008000000 */
[----:B-1----:R-:W-:Y:S05]  /*1fd0*/  @!P0 BRA `(.L_x_34) ;  /* 0x0000000000b88947 */ /* 0x002fea0003800000 */
[----:B------:R-:W4:Y:S01]  /*1fe0*/  LDC.64 R4, c[0x0][0xb18] ;  /* 0x0002c600ff047b82 */ /* 0x000f220000000a00 */
[----:B------:R-:W-:-:S07]  /*1ff0*/  ISETP.NE.AND P3, PT, R40, 0x1, PT ;  /* 0x000000012800780c */ /* 0x000fce0003f65270 */
[----:B------:R-:W1:Y:S08]  /*2000*/  LDC.64 R6, c[0x0][0xb10] ;  /* 0x0002c400ff067b82 */ /* 0x000e700000000a00 */
[----:B------:R-:W2:Y:S08]  /*2010*/  LDC R16, c[0x0][0xb20] ;  /* 0x0002c800ff107b82 */ /* 0x000eb00000000800 */
[----:B------:R-:W3:Y:S01]  /*2020*/  LDC R18, c[0x0][0xb0c] ;  /* 0x0002c300ff127b82 */ /* 0x000ee20000000800 */
[----:B----4-:R-:W-:Y:S01]  /*2030*/  IMAD.HI.U32 R17, R0, R5, RZ ;  /* 0x0000000500117227 */ /* 0x010fe200078e00ff */
[----:B------:R-:W-:-:S03]  /*2040*/  ISETP.NE.AND P0, PT, R4, 0x1, PT ;  /* 0x000000010400780c */ /* 0x000fc60003f05270 */
[----:B------:R-:W-:-:S03]  /*2050*/  IMAD.HI.U32 R5, R11, R5, RZ ;  /* 0x000000050b057227 */ /* 0x000fc600078e00ff */
[----:B------:R-:W4:Y:S01]  /*2060*/  LDC.64 R2, c[0x0][0xb28] ;  /* 0x0002ca00ff027b82 */ /* 0x000f220000000a00 */
[----:B-1----:R-:W-:-:S04]  /*2070*/  IMAD.HI.U32 R20, R9, R6, RZ ;  /* 0x0000000609147227 */ /* 0x002fc800078e00ff */
[----:B------:R-:W-:Y:S01]  /*2080*/  IMAD.HI.U32 R22, R13, R6, RZ ;  /* 0x000000060d167227 */ /* 0x000fe200078e00ff */
[----:B------:R-:W-:Y:S02]  /*2090*/  SHF.R.U32.HI R20, RZ, R7, R20 ;  /* 0x00000007ff147219 */ /* 0x000fe40000011614 */
[-C--:B--2---:R-:W-:Y:S02]  /*20a0*/  SHF.R.U32.HI R17, RZ, R16.reuse, R17 ;  /* 0x00000010ff117219 */ /* 0x084fe40000011611 */
[----:B------:R-:W-:Y:S02]  /*20b0*/  SHF.R.U32.HI R16, RZ, R16, R5 ;  /* 0x00000010ff107219 */ /* 0x000fe40000011605 */
[----:B------:R-:W-:Y:S02]  /*20c0*/  SEL R17, R0, R17, !P0 ;  /* 0x0000001100117207 */ /* 0x000fe40004000000 */
[----:B------:R-:W-:Y:S02]  /*20d0*/  SHF.R.U32.HI R22, RZ, R7, R22 ;  /* 0x00000007ff167219 */ /* 0x000fe40000011616 */
[----:B---3--:R-:W-:-:S02]  /*20e0*/  ISETP.NE.AND P1, PT, R18, 0x1, PT ;  /* 0x000000011200780c */ /* 0x008fc40003f25270 */
[----:B------:R-:W-:Y:S02]  /*20f0*/  SEL R5, R11, R16, !P0 ;  /* 0x000000100b057207 */ /* 0x000fe40004000000 */
[----:B------:R-:W-:Y:S02]  /*2100*/  SEL R19, R9, R20, !P1 ;  /* 0x0000001409137207 */ /* 0x000fe40004800000 */
[----:B------:R-:W-:Y:S01]  /*2110*/  SEL R7, R13, R22, !P1 ;  /* 0x000000160d077207 */ /* 0x000fe20004800000 */
[----:B----4-:R-:W-:-:S04]  /*2120*/  IMAD.HI.U32 R20, R17, R2, RZ ;  /* 0x0000000211147227 */ /* 0x010fc800078e00ff */
[----:B------:R-:W-:Y:S01]  /*2130*/  IMAD.HI.U32 R6, R19, R2, RZ ;  /* 0x0000000213067227 */ /* 0x000fe200078e00ff */
[----:B------:R-:W-:-:S04]  /*2140*/  @P3 SHF.R.U32.HI R17, RZ, R3, R20 ;  /* 0x00000003ff113219 */ /* 0x000fc80000011614 */
        /* <DEDUP_REMOVED lines=8> */
[----:B------:R-:W-:-:S04]  /*21d0*/  @!P0 IMAD.HI.U32 R16, R7, R2, RZ ;  /* 0x0000000207108227 */ /* 0x000fc800078e00ff */
[----:B------:R-:W-:Y:S01]  /*21e0*/  IMAD.MOV R2, RZ, RZ, -R6 ;  /* 0x000000ffff027224 */ /* 0x000fe200078e0a06 */
[----:B------:R-:W-:-:S03]  /*21f0*/  @!P0 SHF.R.U32.HI R16, RZ, R3, R16 ;  /* 0x00000003ff108219 */ /* 0x000fc60000011610 */
[----:B------:R-:W-:Y:S01]  /*2200*/  IMAD R2, R40, R2, R5 ;  /* 0x0000000228027224 */ /* 0x000fe200078e0205 */
[----:B------:R-:W-:Y:S02]  /*2210*/  @!P0 SEL R3, R7, R16, !P3 ;  /* 0x0000001007038207 */ /* 0x000fe40005800000 */
[----:B------:R-:W-:-:S03]  /*2220*/  IADD3 R16, PT, PT, -R5, RZ, RZ ;  /* 0x000000ff05107210 */ /* 0x000fc60007ffe1ff */
[--C-:B------:R-:W-:Y:S02]  /*2230*/  @!P0 IMAD.IADD R6, R6, 0x1, -R3.reuse ;  /* 0x0000000106068824 */ /* 0x100fe400078e0a03 */
[----:B------:R-:W-:Y:S01]  /*2240*/  @!P0 IMAD R3, R2, R19, R3 ;  /* 0x0000001302038224 */ /* 0x000fe200078e0203 */
[----:B------:R-:W-:Y:S01]  /*2250*/  IADD3 R2, PT, PT, -R7, RZ, RZ ;  /* 0x000000ff07027210 */ /* 0x000fe20007ffe1ff */
[----:B------:R-:W-:Y:S02]  /*2260*/  @!P0 IMAD R5, R40, R6, R7 ;  /* 0x0000000628058224 */ /* 0x000fe400078e0207 */
[----:B------:R-:W-:Y:S02]  /*2270*/  IMAD R11, R4, R16, R11 ;  /* 0x00000010040b7224 */ /* 0x000fe400078e020b */
[----:B------:R-:W-:Y:S02]  /*2280*/  @!P0 IMAD.MOV.U32 R7, RZ, RZ, R3 ;  /* 0x000000ffff078224 */ /* 0x000fe400078e0003 */
[----:B------:R-:W-:-:S02]  /*2290*/  IMAD R2, R18, R2, R13 ;  /* 0x0000000212027224 */ /* 0x000fc400078e020d */
[----:B------:R-:W-:Y:S02]  /*22a0*/  IMAD R11, R5, R4, R11 ;  /* 0x00000004050b7224 */ /* 0x000fe400078e020b */
[----:B------:R-:W-:Y:S02]  /*22b0*/  IMAD R13, R7, R18, R2 ;  /* 0x00000012070d7224 */ /* 0x000fe400078e0202 */
.L_x_34:
[----:B------:R-:W1:Y:S02]  /*22c0*/  LDCU UR8, c[0x0][0xb30] ;  /* 0x00016600ff0877ac */ /* 0x000e640008000800 */
[----:B-1----:R-:W-:-:S09]  /*22d0*/  UISETP.NE.AND UP0, UPT, UR8, 0x1, UPT ;  /* 0x000000010800788c */ /* 0x002fd2000bf05270 */
[----:B------:R-:W-:Y:S05]  /*22e0*/  BRA.U UP0, `(.L_x_35) ;  /* 0x0000000100407547 */ /* 0x000fea000b800000 */
[----:B------:R-:W1:Y:S08]  /*22f0*/  LDC.64 R4, c[0x0][0xb10] ;  /* 0x0002c400ff047b82 */ /* 0x000e700000000a00 */
[----:B------:R-:W2:Y:S08]  /*2300*/  LDC.64 R2, c[0x0][0xb18] ;  /* 0x0002c600ff027b82 */ /* 0x000eb00000000a00 */
[----:B------:R-:W3:Y:S08]  /*2310*/  LDC R6, c[0x0][0xb20] ;  /* 0x0002c800ff067b82 */ /* 0x000ef00000000800 */
[----:B------:R-:W4:Y:S01]  /*2320*/  LDC R16, c[0x0][0xb0c] ;  /* 0x0002c300ff107b82 */ /* 0x000f220000000800 */
[----:B-1----:R-:W-:-:S05]  /*2330*/  IMAD.HI.U32 R4, R13, R4, RZ ;  /* 0x000000040d047227 */ /* 0x002fca00078e00ff */
[----:B------:R-:W-:Y:S01]  /*2340*/  SHF.R.U32.HI R4, RZ, R5, R4 ;  /* 0x00000005ff047219 */ /* 0x000fe20000011604 */
[----:B--2---:R-:W-:Y:S01]  /*2350*/  IMAD.HI.U32 R3, R11, R3, RZ ;  /* 0x000000030b037227 */ /* 0x004fe200078e00ff */
[----:B------:R-:W-:-:S04]  /*2360*/  ISETP.NE.AND P0, PT, R2, 0x1, PT ;  /* 0x000000010200780c */ /* 0x000fc80003f05270 */
[----:B---3--:R-:W-:-:S04]  /*2370*/  SHF.R.U32.HI R6, RZ, R6, R3 ;  /* 0x00000006ff067219 */ /* 0x008fc80000011603 */
[----:B------:R-:W-:Y:S02]  /*2380*/  SEL R3, R11, R6, !P0 ;  /* 0x000000060b037207 */ /* 0x000fe40004000000 */
[----:B----4-:R-:W-:-:S04]  /*2390*/  ISETP.NE.AND P1, PT, R16, 0x1, PT ;  /* 0x000000011000780c */ /* 0x010fc80003f25270 */
[----:B------:R-:W-:-:S05]  /*23a0*/  SEL R4, R13, R4, !P1 ;  /* 0x000000040d047207 */ /* 0x000fca0004800000 */
[----:B------:R-:W-:Y:S02]  /*23b0*/  IMAD.IADD R5, R3, 0x1, -R4 ;  /* 0x0000000103057824 */ /* 0x000fe400078e0a04 */
[----:B------:R-:W-:Y:S02]  /*23c0*/  IMAD.IADD R3, R4, 0x1, -R3 ;  /* 0x0000000104037824 */ /* 0x000fe400078e0a03 */
[----:B------:R-:W-:Y:S02]  /*23d0*/  IMAD R13, R5, R16, R13 ;  /* 0x00000010050d7224 */ /* 0x000fe400078e020d */
[----:B------:R-:W-:-:S07]  /*23e0*/  IMAD R11, R3, R2, R11 ;  /* 0x00000002030b7224 */ /* 0x000fce00078e020b */
.L_x_35:
[----:B------:R-:W-:Y:S01]  /*23f0*/  VIADD R14, R14, 0x1 ;  /* 0x000000010e0e7836 */ /* 0x000fe20000000000 */
[----:B------:R-:W-:Y:S01]  /*2400*/  PLOP3.LUT P1, PT, PT, PT, PT, 0x80, 0x8 ;  /* 0x000000000008781c */ /* 0x000fe20003f2f070 */
[----:B------:R-:W-:Y:S02]  /*2410*/  IMAD.IADD R21, R13, 0x1, R96 ;  /* 0x000000010d157824 */ /* 0x000fe400078e0260 */
[----:B------:R-:W-:Y:S01]  /*2420*/  IMAD.IADD R20, R11, 0x1, R94 ;  /* 0x000000010b147824 */ /* 0x000fe200078e025e */
[----:B------:R-:W-:-:S04]  /*2430*/  ISETP.NE.AND P0, PT, R14, 0x2, PT ;  /* 0x000000020e00780c */ /* 0x000fc80003f05270 */
[----:B------:R-:W-:Y:S02]  /*2440*/  SEL R3, RZ, 0x1, P0 ;  /* 0x00000001ff037807 */ /* 0x000fe40000000000 */
[----:B------:R-:W-:Y:S02]  /*2450*/  SEL R14, R14, RZ, P0 ;  /* 0x000000ff0e0e7207 */ /* 0x000fe40000000000 */
[----:B------:R-:W-:Y:S01]  /*2460*/  LOP3.LUT R12, R12, R3, RZ, 0x3c, !PT ;  /* 0x000000030c0c7212 */ /* 0x000fe200078e3cff */
[----:B------:R-:W-:Y:S06]  /*2470*/  @P2 BRA `(.L_x_36) ;  /* 0xfffffff000982947 */ /* 0x000fec000383ffff */
[----:B------:R-:W-:Y:S01]  /*2480*/  UIADD3 UR4, UPT, UPT, UR4, 0x88, URZ ;  /* 0x0000008804047890 */ /* 0x000fe2000fffe0ff */
[----:B------:R-:W-:-:S03]  /*2490*/  SHF.L.U32 R3, R15, 0x1f, RZ ;  /* 0x0000001f0f037819 */ /* 0x000fc600000006ff */
[----:B------:R-:W-:-:S09]  /*24a0*/  ULEA UR5, UR6, UR4, 0x3 ;  /* 0x0000000406057291 */ /* 0x000fd2000f8e18ff */
[----:B------:R-:W1:Y:S02]  /*24b0*/  SYNCS.PHASECHK.TRANS64.TRYWAIT P0, [UR5], R3 ;  /* 0x00000003ff0075a7 */ /* 0x000e640008001105 */
[----:B-1----:R-:W-:Y:S05]  /*24c0*/  @!P0 BRA `(.L_x_37) ;  /* 0x0000005400948947 */ /* 0x002fea0003800000 */
.L_x_124:
[----:B------:R-:W-:-:S04]  /*24d0*/  UIADD3 UR6, UPT, UPT, UR6, 0x1, URZ ;  /* 0x0000000106067890 */ /* 0x000fc8000fffe0ff */
[----:B------:R-:W-:-:S04]  /*24e0*/  UISETP.NE.AND UP0, UPT, UR6, 0x11, UPT ;  /* 0x000000110600788c */ /* 0x000fc8000bf05270 */
[----:B------:R-:W-:Y:S02]  /*24f0*/  USEL UR7, URZ, 0x1, UP0 ;  /* 0x00000001ff077887 */ /* 0x000fe40008000000 */
[----:B------:R-:W-:-:S04]  /*2500*/  USEL UR6, UR6, URZ, UP0 ;  /* 0x000000ff06067287 */ /* 0x000fc80008000000 */
[----:B------:R-:W-:Y:S01]  /*2510*/  ULEA UR5, UR6, UR4, 0x3 ;  /* 0x0000000406057291 */ /* 0x000fe2000f8e18ff */
[----:B------:R-:W-:-:S04]  /*2520*/  LOP3.LUT R2, R15, UR7, RZ, 0x3c, !PT ;  /* 0x000000070f027c12 */ /* 0x000fc8000f8e3cff */
[----:B-1----:R-:W-:-:S04]  /*2530*/  SHF.L.U32 R3, R2, 0x1f, RZ ;  /* 0x0000001f02037819 */ /* 0x002fc800000006ff */
[----:B------:R-:W1:Y:S02]  /*2540*/  SYNCS.PHASECHK.TRANS64.TRYWAIT P0, [UR5], R3 ;  /* 0x00000003ff0075a7 */ /* 0x000e640008001105 */
[----:B-1----:R-:W-:Y:S05]  /*2550*/  @!P0 BRA `(.L_x_38) ;  /* 0x0000005400888947 */ /* 0x002fea0003800000 */
.L_x_126:
        /* <DEDUP_REMOVED lines=9> */
.L_x_128:
        /* <DEDUP_REMOVED lines=9> */
.L_x_130:
        /* <DEDUP_REMOVED lines=9> */
.L_x_132:
        /* <DEDUP_REMOVED lines=9> */
.L_x_134:
        /* <DEDUP_REMOVED lines=9> */
.L_x_136:
        /* <DEDUP_REMOVED lines=9> */
.L_x_138:
        /* <DEDUP_REMOVED lines=9> */
.L_x_140:
        /* <DEDUP_REMOVED lines=9> */
.L_x_142:
        /* <DEDUP_REMOVED lines=9> */
.L_x_144:
        /* <DEDUP_REMOVED lines=9> */
.L_x_146:
        /* <DEDUP_REMOVED lines=9> */
.L_x_148:
        /* <DEDUP_REMOVED lines=9> */
.L_x_150:
        /* <DEDUP_REMOVED lines=9> */
.L_x_152:
        /* <DEDUP_REMOVED lines=9> */
.L_x_154:
[----:B------:R-:W-:-:S04]  /*2d40*/  UIADD3 UR6, UPT, UPT, UR6, 0x1, URZ ;  /* 0x0000000106067890 */ /* 0x000fc8000fffe0ff */
[----:B------:R-:W-:-:S04]  /*2d50*/  UISETP.NE.AND UP0, UPT, UR6, 0x11, UPT ;  /* 0x000000110600788c */ /* 0x000fc8000bf05270 */
[----:B------:R-:W-:Y:S02]  /*2d60*/  USEL UR5, URZ, 0x1, UP0 ;  /* 0x00000001ff057887 */ /* 0x000fe40008000000 */
[----:B------:R-:W-:-:S04]  /*2d70*/  USEL UR6, UR6, URZ, UP0 ;  /* 0x000000ff06067287 */ /* 0x000fc80008000000 */
[----:B------:R-:W-:Y:S01]  /*2d80*/  ULEA UR6, UR6, UR4, 0x3 ;  /* 0x0000000406067291 */ /* 0x000fe2000f8e18ff */
[----:B-1----:R-:W-:-:S04]  /*2d90*/  LOP3.LUT R3, R2, UR5, RZ, 0x3c, !PT ;  /* 0x0000000502037c12 */ /* 0x002fc8000f8e3cff */
[----:B------:R-:W-:Y:S01]  /*2da0*/  SHF.L.U32 R3, R3, 0x1f, RZ ;  /* 0x0000001f03037819 */ /* 0x000fe200000006ff */
[----:B----4-:R-:W-:-:S07]  /*2db0*/  IMAD.U32 R0, RZ, RZ, UR6 ;  /* 0x00000006ff007e24 */ /* 0x010fce000f8e00ff */
.L_x_53:
[----:B-1----:R1:W2:Y:S02]  /*2dc0*/  SYNCS.PHASECHK.TRANS64.TRYWAIT P0, [R0+URZ], R3 ;  /* 0x00000003000075a7 */ /* 0x0022a400080011ff */
[----:B--2---:R-:W-:Y:S05]  /*2dd0*/  @!P0 NANOSLEEP.SYNCS 0x989680 ;  /* 0x009896800000895d */ /* 0x004fea0003900000 */
[----:B------:R-:W2:Y:S02]  /*2de0*/  @!P0 SYNCS.PHASECHK.TRANS64 P0, [R0+URZ], R3 ;  /* 0x00000003000085a7 */ /* 0x000ea400080010ff */
[----:B--2---:R-:W-:Y:S05]  /*2df0*/  @P0 EXIT ;  /* 0x000000000000094d */ /* 0x004fea0003800000 */
[----:B------:R-:W-:Y:S05]  /*2e00*/  BRA `(.L_x_53) ;  /* 0xfffffffc00ec7947 */ /* 0x000fea000383ffff */
.L_x_18:
[----:B------:R-:W-:-:S04]  /*2e10*/  UISETP.NE.AND UP1, UPT, UR37, URZ, UPT ;  /* 0x000000ff2500728c */ /* 0x000fc8000bf25270 */
[----:B------:R-:W-:-:S09]  /*2e20*/  UISETP.NE.OR UP1, UPT, UR8, 0x1, UP1 ;  /* 0x000000010800788c */ /* 0x000fd20008f25670 */
[----:B------:R-:W-:Y:S05]  /*2e30*/  BRA.U UP1, `(.L_x_54) ;  /* 0x0000000501487547 */ /* 0x000fea000b800000 */
[----:B------:R-:W-:Y:S01]  /*2e40*/  ISETP.NE.AND P2, PT, R2, RZ, PT ;  /* 0x000000ff0200720c */ /* 0x000fe20003f45270 */
[----:B------:R-:W-:Y:S01]  /*2e50*/  IMAD.MOV.U32 R12, RZ, RZ, 0x1 ;  /* 0x00000001ff0c7424 */ /* 0x000fe200078e00ff */
[----:B------:R-:W-:Y:S02]  /*2e60*/  CS2R R10, SRZ ;  /* 0x00000000000a7805 */ /* 0x000fe4000001ff00 */
[----:B------:R-:W-:Y:S01]  /*2e70*/  CS2R R8, SRZ ;  /* 0x0000000000087805 */ /* 0x000fe2000001ff00 */
[----:B------:R-:W-:Y:S01]  /*2e80*/  UMOV UR4, 0x400 ;  /* 0x0000040000047882 */ /* 0x000fe20000000000 */
[----:B------:R-:W-:Y:S01]  /*2e90*/  UMOV UR6, URZ ;  /* 0x000000ff00067c82 */ /* 0x000fe20008000000 */
[----:B------:R-:W-:-:S12]  /*2ea0*/  ULEA UR37, UR37, UR4, 0x18 ;  /* 0x0000000425257291 */ /* 0x000fd8000f8ec0ff */
.L_x_58:
[----:B------:R-:W-:Y:S02]  /*2eb0*/  LEA R0, R8, UR37, 0x3 ;  /* 0x0000002508007c11 */ /* 0x000fe4000f8e18ff */
[----:B------:R-:W-:-:S03]  /*2ec0*/  SHF.L.U32 R5, R9, 0x1f, RZ ;  /* 0x0000001f09057819 */ /* 0x000fc600000006ff */
[----:B------:R-:W-:Y:S01]  /*2ed0*/  VIADD R4, R0, 0x1b0 ;  /* 0x000001b000047836 */ /* 0x000fe20000000000 */
[----:B------:R-:W1:Y:S02]  /*2ee0*/  SYNCS.PHASECHK.TRANS64.TRYWAIT P0, [R0+URZ+0x1a0], R5 ;  /* 0x0001a005000075a7 */ /* 0x000e6400080011ff */
[----:B-1----:R-:W-:Y:S05]  /*2ef0*/  @!P0 BRA `(.L_x_55) ;  /* 0x0000005000888947 */ /* 0x002fea0003800000 */
.L_x_155:
[----:B------:R-:W-:Y:S01]  /*2f00*/  ULEA UR5, UR6, UR37, 0x3 ;  /* 0x0000002506057291 */ /* 0x000fe2000f8e18ff */
[----:B------:R-:W-:Y:S02]  /*2f10*/  PRMT R4, RZ, 0x654, R4 ;  /* 0x00000654ff047816 */ /* 0x000fe40000000004 */
[----:B-1----:R-:W-:Y:S01]  /*2f20*/  SHF.L.U32 R5, R12, 0x1f, RZ ;  /* 0x0000001f0c057819 */ /* 0x002fe200000006ff */
[----:B------:R-:W-:Y:S01]  /*2f30*/  UIADD3 UR4, UPT, UPT, UR5, 0x140, URZ ;  /* 0x0000014005047890 */ /* 0x000fe2000fffe0ff */
[----:B------:R1:W-:Y:S05]  /*2f40*/  SYNCS.ARRIVE.TRANS64.RED.A1T0 RZ, [R4+URZ], RZ ;  /* 0x000000ff04ff79a7 */ /* 0x0003ea00081004ff */
[----:B------:R-:W-:Y:S01]  /*2f50*/  IMAD.U32 R7, RZ, RZ, UR4 ;  /* 0x00000004ff077e24 */ /* 0x000fe2000f8e00ff */
[----:B------:R-:W2:Y:S04]  /*2f60*/  SYNCS.PHASECHK.TRANS64.TRYWAIT P0, [UR5+0x150], R5 ;  /* 0x00015005ff0075a7 */ /* 0x000ea80008001105 */
[----:B------:R-:W-:Y:S01]  /*2f70*/  PRMT R6, R2, 0x654, R7 ;  /* 0x0000065402067816 */ /* 0x000fe20000000007 */
[----:B-1----:R-:W-:Y:S01]  /*2f80*/  @!P2 IMAD.MOV.U32 R4, RZ, RZ, 0x10 ;  /* 0x00000010ff04a424 */ /* 0x002fe200078e00ff */
[----:B--2---:R-:W-:Y:S06]  /*2f90*/  @!P0 BRA `(.L_x_56) ;  /* 0x0000005000748947 */ /* 0x004fec0003800000 */
.L_x_157:
[----:B------:R-:W-:Y:S01]  /*2fa0*/  ULEA UR4, UR6, UR37, 0x4 ;  /* 0x0000002506047291 */ /* 0x000fe2000f8e20ff */
[----:B------:R-:W-:Y:S01]  /*2fb0*/  SEL R3, R6, R3, !P2 ;  /* 0x0000000306037207 */ /* 0x000fe20005000000 */
[----:B------:R-:W-:Y:S01]  /*2fc0*/  UIADD3 UR5, UPT, UPT, UR5, 0x140, URZ ;  /* 0x0000014005057890 */ /* 0x000fe2000fffe0ff */
[----:B-1----:R-:W-:Y:S01]  /*2fd0*/  LEA R0, R11, UR37, 0x3 ;  /* 0x000000250b007c11 */ /* 0x002fe2000f8e18ff */
[----:B------:R-:W-:Y:S01]  /*2fe0*/  UIADD3 UR4, UPT, UPT, UR4, 0x1d0, URZ ;  /* 0x000001d004047890 */ /* 0x000fe2000fffe0ff */
[----:B------:R-:W-:Y:S01]  /*2ff0*/  SHF.L.U32 R5, R10, 0x1f, RZ ;  /* 0x0000001f0a057819 */ /* 0x000fe200000006ff */
[----:B------:R1:W-:Y:S01]  /*3000*/  @!P2 SYNCS.ARRIVE.TRANS64.RED RZ, [R3+URZ], R4 ;  /* 0x0000000403ffa9a7 */ /* 0x0003e200080004ff */
[----:B------:R-:W-:Y:S01]  /*3010*/  UIADD3 UR6, UPT, UPT, UR6, 0x1, URZ ;  /* 0x0000000106067890 */ /* 0x000fe2000fffe0ff */
[----:B------:R-:W-:-:S03]  /*3020*/  VIADD R8, R8, 0x1 ;  /* 0x0000000108087836 */ /* 0x000fc60000000000 */
[----:B------:R-:W-:Y:S02]  /*3030*/  UISETP.NE.AND UP0, UPT, UR6, 0x2, UPT ;  /* 0x000000020600788c */ /* 0x000fe4000bf05270 */
[----:B------:R-:W-:Y:S06]  /*3040*/  UGETNEXTWORKID.BROADCAST [UR4], [UR5] ;  /* 0x00000000040073ca */ /* 0x000fec0008000100 */
[----:B------:R-:W-:Y:S01]  /*3050*/  USEL UR4, URZ, 0x1, UP0 ;  /* 0x00000001ff047887 */ /* 0x000fe20008000000 */
[----:B------:R-:W-:Y:S01]  /*3060*/  ISETP.NE.AND P0, PT, R8, 0x2, PT ;  /* 0x000000020800780c */ /* 0x000fe20003f05270 */
[----:B------:R-:W-:Y:S01]  /*3070*/  USEL UR6, UR6, URZ, UP0 ;  /* 0x000000ff06067287 */ /* 0x000fe20008000000 */
[----:B------:R-:W2:Y:S03]  /*3080*/  SYNCS.PHASECHK.TRANS64.TRYWAIT P1, [R0+URZ+0x140], R5 ;  /* 0x00014005000075a7 */ /* 0x000ea600080211ff */
[----:B------:R-:W-:Y:S01]  /*3090*/  LOP3.LUT R12, R12, UR4, RZ, 0x3c, !PT ;  /* 0x000000040c0c7c12 */ /* 0x000fe2000f8e3cff */
[----:B-12---:R-:W-:Y:S07]  /*30a0*/  @!P1 BRA `(.L_x_57) ;  /* 0x0000005000489947 */ /* 0x006fee0003800000 */
.L_x_158:
[C---:B------:R-:W-:Y:S01]  /*30b0*/  LEA R4, R11.reuse, UR37, 0x4 ;  /* 0x000000250b047c11 */ /* 0x040fe2000f8e20ff */
[----:B-1----:R-:W-:Y:S01]  /*30c0*/  VIADD R0, R0, 0x150 ;  /* 0x0000015000007836 */ /* 0x002fe20000000000 */
[----:B------:R-:W-:Y:S01]  /*30d0*/  SEL R8, R8, RZ, P0 ;  /* 0x000000ff08087207 */ /* 0x000fe20000000000 */
[----:B------:R-:W-:-:S03]  /*30e0*/  VIADD R11, R11, 0x1 ;  /* 0x000000010b0b7836 */ /* 0x000fc60000000000 */
[----:B------:R-:W1:Y:S01]  /*30f0*/  LDS.128 R4, [R4+0x1d0] ;  /* 0x0001d00004047984 */ /* 0x000e620000000c00 */
[----:B------:R-:W-:Y:S02]  /*3100*/  PRMT R0, RZ, 0x654, R0 ;  /* 0x00000654ff007816 */ /* 0x000fe40000000000 */
[C---:B------:R-:W-:Y:S01]  /*3110*/  ISETP.NE.AND P1, PT, R11.reuse, 0x2, PT ;  /* 0x000000020b00780c */ /* 0x040fe20003f25270 */
[----:B------:R-:W-:Y:S01]  /*3120*/  @!PT LDS RZ, [RZ] ;  /* 0x00000000fffff984 */ /* 0x000fe20000000800 */
[----:B------:R-:W-:Y:S01]  /*3130*/  @!PT LDS RZ, [RZ] ;  /* 0x00000000fffff984 */ /* 0x000fe20000000800 */
[----:B------:R-:W-:Y:S01]  /*3140*/  @!PT LDS RZ, [RZ] ;  /* 0x00000000fffff984 */ /* 0x000fe20000000800 */
[----:B------:R-:W-:Y:S01]  /*3150*/  @!PT LDS RZ, [RZ] ;  /* 0x00000000fffff984 */ /* 0x000fe20000000800 */
[----:B------:R2:W-:Y:S06]  /*3160*/  MEMBAR.ALL.CTA ;  /* 0x0000000000007992 */ /* 0x0005ec0000008000 */
[----:B--2---:R-:W2:Y:S01]  /*3170*/  FENCE.VIEW.ASYNC.S ;  /* 0x00000000000073c6 */ /* 0x004ea20000000000 */
[----:B------:R-:W-:Y:S01]  /*3180*/  SEL R11, R11, RZ, P1 ;  /* 0x000000ff0b0b7207 */ /* 0x000fe20000800000 */
[----:B--2---:R2:W-:Y:S01]  /*3190*/  SYNCS.ARRIVE.TRANS64.RED.A1T0 RZ, [R0+URZ], RZ ;  /* 0x000000ff00ff79a7 */ /* 0x0045e200081004ff */
[----:B-1----:R-:W-:-:S02]  /*31a0*/  LOP3.LUT P3, RZ, R6, 0x1, RZ, 0xc0, !PT ;  /* 0x0000000106ff7812 */ /* 0x002fc4000786c0ff */
[----:B------:R-:W-:-:S04]  /*31b0*/  SEL R5, RZ, 0x1, P1 ;  /* 0x00000001ff057807 */ /* 0x000fc80000800000 */
[----:B------:R-:W-:Y:S02]  /*31c0*/  LOP3.LUT R10, R10, R5, RZ, 0x3c, !PT ;  /* 0x000000050a0a7212 */ /* 0x000fe400078e3cff */
[----:B--2---:R-:W-:-:S04]  /*31d0*/  SEL R0, RZ, 0x1, P0 ;  /* 0x00000001ff007807 */ /* 0x004fc80000000000 */
[----:B------:R-:W-:Y:S01]  /*31e0*/  LOP3.LUT R9, R9, R0, RZ, 0x3c, !PT ;  /* 0x0000000009097212 */ /* 0x000fe200078e3cff */
[----:B------:R-:W-:Y:S06]  /*31f0*/  @P3 BRA `(.L_x_58) ;  /* 0xfffffffc002c3947 */ /* 0x000fec000383ffff */
[----:B------:R-:W-:Y:S01]  /*3200*/  ULEA UR5, UR6, UR37, 0x3 ;  /* 0x0000002506057291 */ /* 0x000fe2000f8e18ff */
[----:B------:R-:W-:-:S08]  /*3210*/  SHF.L.U32 R3, R12, 0x1f, RZ ;  /* 0x0000001f0c037819 */ /* 0x000fd000000006ff */
[----:B------:R-:W1:Y:S02]  /*3220*/  SYNCS.PHASECHK.TRANS64 P0, [UR5+0x150], R3 ;  /* 0x00015003ff0075a7 */ /* 0x000e640008001005 */
[----:B-1----:R-:W-:Y:S05]  /*3230*/  @P0 BRA `(.L_x_59) ;  /* 0x0000000000080947 */ /* 0x002fea0003800000 */
[----:B------:R-:W1:Y:S02]  /*3240*/  SYNCS.PHASECHK.TRANS64.TRYWAIT P0, [UR5+0x150], R3 ;  /* 0x00015003ff0075a7 */ /* 0x000e640008001105 */
[----:B-1----:R-:W-:Y:S05]  /*3250*/  @!P0 BRA `(.L_x_60) ;  /* 0x0000004c00f08947 */ /* 0x002fea0003800000 */
.L_x_59:
[----:B------:R-:W-:-:S04]  /*3260*/  UIADD3 UR4, UPT, UPT, UR6, 0x1, URZ ;  /* 0x0000000106047890 */ /* 0x000fc8000fffe0ff */
[----:B------:R-:W-:-:S04]  /*3270*/  UISETP.NE.AND UP0, UPT, UR4, 0x2, UPT ;  /* 0x000000020400788c */ /* 0x000fc8000bf05270 */
[----:B------:R-:W-:Y:S02]  /*3280*/  USEL UR7, URZ, 0x1, UP0 ;  /* 0x00000001ff077887 */ /* 0x000fe40008000000 */
[----:B------:R-:W-:-:S04]  /*3290*/  USEL UR4, UR4, URZ, UP0 ;  /* 0x000000ff04047287 */ /* 0x000fc80008000000 */
[----:B------:R-:W-:Y:S01]  /*32a0*/  ULEA UR4, UR4, UR37, 0x3 ;  /* 0x0000002504047291 */ /* 0x000fe2000f8e18ff */
[----:B-1----:R-:W-:-:S04]  /*32b0*/  LOP3.LUT R3, R12, UR7, RZ, 0x3c, !PT ;  /* 0x000000070c037c12 */ /* 0x002fc8000f8e3cff */
[----:B------:R-:W-:-:S04]  /*32c0*/  SHF.L.U32 R0, R3, 0x1f, RZ ;  /* 0x0000001f03007819 */ /* 0x000fc800000006ff */
[----:B------:R-:W1:Y:S02]  /*32d0*/  SYNCS.PHASECHK.TRANS64 P0, [UR4+0x150], R0 ;  /* 0x00015000ff0075a7 */ /* 0x000e640008001004 */
[----:B-1----:R-:W-:Y:S05]  /*32e0*/  @P0 EXIT ;  /* 0x000000000000094d */ /* 0x002fea0003800000 */
[----:B------:R-:W-:Y:S02]  /*32f0*/  SHF.L.U32 R3, R3, 0x1f, RZ ;  /* 0x0000001f03037819 */ /* 0x000fe400000006ff */
[----:B------:R-:W-:-:S07]  /*3300*/  MOV R0, UR4 ;  /* 0x0000000400007c02 */ /* 0x000fce0008000f00 */
.L_x_61:
[----:B-1----:R1:W2:Y:S02]  /*3310*/  SYNCS.PHASECHK.TRANS64.TRYWAIT P0, [R0+URZ+0x150], R3 ;  /* 0x00015003000075a7 */ /* 0x0022a400080011ff */
[----:B--2---:R-:W-:Y:S05]  /*3320*/  @!P0 NANOSLEEP.SYNCS 0x989680 ;  /* 0x009896800000895d */ /* 0x004fea0003900000 */
[----:B------:R-:W2:Y:S02]  /*3330*/  @!P0 SYNCS.PHASECHK.TRANS64 P0, [R0+URZ+0x150], R3 ;  /* 0x00015003000085a7 */ /* 0x000ea400080010ff */
[----:B--2---:R-:W-:Y:S05]  /*3340*/  @P0 EXIT ;  /* 0x000000000000094d */ /* 0x004fea0003800000 */
[----:B------:R-:W-:Y:S05]  /*3350*/  BRA `(.L_x_61) ;  /* 0xfffffffc00ec7947 */ /* 0x000fea000383ffff */
.L_x_54:
[----:B------:R-:W-:-:S09]  /*3360*/  UISETP.NE.AND UP1, UPT, UR8, URZ, UPT ;  /* 0x000000ff0800728c */ /* 0x000fd2000bf25270 */
[----:B------:R-:W-:Y:S05]  /*3370*/  BRA.U UP1, `(.L_x_62) ;  /* 0x0000000d018c7547 */ /* 0x000fea000b800000 */
[----:B------:R-:W-:Y:S01]  /*3380*/  UMOV UR4, 0x40 ;  /* 0x0000004000047882 */ /* 0x000fe20000000000 */
[----:B------:R-:W-:Y:S01]  /*3390*/  NOP ;  /* 0x0000000000007918 */ /* 0x000fe20000000000 */
[----:B------:R-:W-:Y:S01]  /*33a0*/  ULEA UR4, UR37, UR4, 0x18 ;  /* 0x0000000425047291 */ /* 0x000fe2000f8ec0ff */
[----:B------:R-:W-:Y:S02]  /*33b0*/  UMOV UR5, 0x400 ;  /* 0x0000040000057882 */ /* 0x000fe40000000000 */
[----:B------:R-:W-:-:S06]  /*33c0*/  ULEA UR37, UR37, UR5, 0x18 ;  /* 0x0000000525257291 */ /* 0x000fcc000f8ec0ff */
[----:B------:R-:W1:Y:S02]  /*33d0*/  LDS.U8 R0, [UR4+0x1c] ;  /* 0x00001c04ff007984 */ /* 0x000e640008000000 */
[----:B-1----:R-:W-:-:S13]  /*33e0*/  ISETP.NE.AND P0, PT, R0, RZ, PT ;  /* 0x000000ff0000720c */ /* 0x002fda0003f05270 */
[----:B------:R-:W-:Y:S05]  /*33f0*/  @P0 BRA `(.L_x_63) ;  /* 0x0000000000580947 */ /* 0x000fea0003800000 */
[----:B------:R-:W-:-:S13]  /*3400*/  ELECT P0, URZ, PT ;  /* 0x0000000000ff782f */ /* 0x000fda0003800000 */
[----:B------:R-:W-:Y:S05]  /*3410*/  @!P0 BRA `(.L_x_64) ;  /* 0x0000000000608947 */ /* 0x000fea0003800000 */
[----:B------:R-:W-:Y:S01]  /*3420*/  UMOV UR5, 0x10 ;  /* 0x0000001000057882 */ /* 0x000fe20000000000 */
[----:B------:R-:W-:Y:S01]  /*3430*/  HFMA2 R0, -RZ, RZ, 0, 5.9604644775390625e-08 ;  /* 0x00000001ff007431 */ /* 0x000fe200000001ff */
[----:B------:R-:W-:-:S03]  /*3440*/  MOV R2, 0xffff ;  /* 0x0000ffff00027802 */ /* 0x000fc60000000f00 */
[----:B------:R-:W-:Y:S04]  /*3450*/  DEPBAR.LE SB1, 0x36 ;  /* 0x00009d800000791a */ /* 0x000fe80000000000 */
[----:B------:R-:W1:Y:S02]  /*3460*/  UTCATOMSWS.FIND_AND_SET.ALIGN UP0, UR5, UR5 ;  /* 0x00000005000575e3 */ /* 0x000e640008000800 */
[----:B-1----:R-:W-:Y:S01]  /*3470*/  MOV R3, UR5 ;  /* 0x0000000500037c02 */ /* 0x002fe20008000f00 */
[----:B------:R-:W-:Y:S06]  /*3480*/  BRA.U UP0, `(.L_x_65) ;  /* 0x0000000100187547 */ /* 0x000fec000b800000 */
.L_x_66:
[----:B------:R-:W-:Y:S05]  /*3490*/  NANOSLEEP 0x64 ;  /* 0x000000640000795d */ /* 0x000fea0003800000 */
[----:B------:R-:W-:-:S05]  /*34a0*/  UMOV UR5, 0x10 ;  /* 0x0000001000057882 */ /* 0x000fca0000000000 */
[----:B------:R-:W-:Y:S04]  /*34b0*/  DEPBAR.LE SB1, 0x36 ;  /* 0x00009d800000791a */ /* 0x000fe80000000000 */
[----:B------:R-:W1:Y:S02]  /*34c0*/  UTCATOMSWS.FIND_AND_SET.ALIGN UP0, UR5, UR5 ;  /* 0x00000005000575e3 */ /* 0x000e640008000800 */
[----:B-1----:R-:W-:Y:S01]  /*34d0*/  MOV R3, UR5 ;  /* 0x0000000500037c02 */ /* 0x002fe20008000f00 */
[----:B------:R-:W-:Y:S05]  /*34e0*/  BRA.U !UP0, `(.L_x_66) ;  /* 0xfffffffd08e87547 */ /* 0x000fea000b83ffff */
.L_x_65:
[-C--:B------:R-:W-:Y:S02]  /*34f0*/  SHF.L.U32 R2, R2, R3.reuse, RZ ;  /* 0x0000000302027219 */ /* 0x080fe400000006ff */
[----:B------:R-:W-:Y:S01]  /*3500*/  SHF.L.U32 R0, R0, R3, RZ ;  /* 0x0000000300007219 */ /* 0x000fe200000006ff */
[----:B------:R-:W-:Y:S02]  /*3510*/  IMAD.SHL.U32 R3, R3, 0x20, RZ ;  /* 0x0000002003037824 */ /* 0x000fe400078e00ff */
[----:B------:R1:W-:Y:S04]  /*3520*/  ATOMS.OR RZ, [UR4+0x14], R2 ;  /* 0x00001402ffff798c */ /* 0x0003e8000b000004 */
[----:B------:R1:W-:Y:S04]  /*3530*/  ATOMS.OR RZ, [UR4+0x18], R0 ;  /* 0x00001800ffff798c */ /* 0x0003e8000b000004 */
[----:B------:R1:W-:Y:S01]  /*3540*/  STS [UR37+0x1f0], R3 ;  /* 0x0001f003ff007988 */ /* 0x0003e20008000825 */
[----:B------:R-:W-:Y:S05]  /*3550*/  BRA `(.L_x_64) ;  /* 0x0000000000107947 */ /* 0x000fea0003800000 */
.L_x_63:
[----:B------:R-:W-:Y:S02]  /*3560*/  MOV R0, 0xffffffff ;  /* 0xffffffff00007802 */ /* 0x000fe40000000f00 */
[----:B------:R-:W-:-:S03]  /*3570*/  MOV R2, 0x35a0 ;  /* 0x000035a000027802 */ /* 0x000fc60000000f00 */
[----:B------:R1:W-:Y:S04]  /*3580*/  STS [UR37+0x1f0], R0 ;  /* 0x0001f000ff007988 */ /* 0x0003e80008000825 */
[----:B-1-3-5:R-:W-:Y:S05]  /*3590*/  CALL.REL.NOINC `($__internal_1_$__cuda_sm10x_tcgen05_guardrail_trap_phase_invalid_during_alloc) ;  /* 0x0000005000ac7944 */ /* 0x02afea0003c00000 */
.L_x_64:
[----:B------:R-:W-:Y:S05]  /*35a0*/  WARPSYNC.ALL ;  /* 0x0000000000007948 */ /* 0x000fea0003800000 */
[----:B------:R-:W2:Y:S01]  /*35b0*/  S2UR UR6, SR_CgaCtaId ;  /* 0x00000000000679c3 */ /* 0x000ea20000008800 */
[----:B------:R-:W-:Y:S01]  /*35c0*/  UMOV UR4, 0x400 ;  /* 0x0000040000047882 */ /* 0x000fe20000000000 */
[----:B------:R-:W-:-:S06]  /*35d0*/  NOP ;  /* 0x0000000000007918 */ /* 0x000fcc0000000000 */
[----:B------:R-:W-:Y:S06]  /*35e0*/  BAR.ARV 0x6, 0xa0 ;  /* 0x0182800000007b1d */ /* 0x000fec0000002000 */
[----:B------:R-:W4:Y:S01]  /*35f0*/  LDCU UR7, c[0x0][0x38c] ;  /* 0x00007180ff0777ac */ /* 0x000f220008000800 */
[----:B------:R-:W-:Y:S01]  /*3600*/  IMAD.MOV.U32 R11, RZ, RZ, 0x1 ;  /* 0x00000001ff0b7424 */ /* 0x000fe200078e00ff */
[----:B------:R-:W-:Y:S01]  /*3610*/  CS2R R8, SRZ ;  /* 0x0000000000087805 */ /* 0x000fe2000001ff00 */
[----:B------:R-:W-:Y:S01]  /*3620*/  IMAD.MOV.U32 R10, RZ, RZ, RZ ;  /* 0x000000ffff0a7224 */ /* 0x000fe200078e00ff */
[----:B------:R-:W-:Y:S01]  /*3630*/  UMOV UR16, URZ ;  /* 0x000000ff00107c82 */ /* 0x000fe20008000000 */
[----:B------:R-:W-:Y:S01]  /*3640*/  UMOV UR15, URZ ;  /* 0x000000ff000f7c82 */ /* 0x000fe20008000000 */
[----:B------:R-:W-:Y:S01]  /*3650*/  UMOV UR22, 0x0 ;  /* 0x0000000000167882 */ /* 0x000fe20000000000 */
[----:B------:R-:W-:Y:S01]  /*3660*/  UMOV UR23, 0x4218410 ;  /* 0x0421841000177882 */ /* 0x000fe20000000000 */
[----:B------:R-:W-:Y:S01]  /*3670*/  UMOV UR20, 0x0 ;  /* 0x0000000000147882 */ /* 0x000fe20000000000 */
[----:B------:R-:W-:Y:S01]  /*3680*/  UMOV UR21, 0x4218410 ;  /* 0x0421841000157882 */ /* 0x000fe20000000000 */
[----:B--2---:R-:W-:Y:S01]  /*3690*/  ULEA UR6, UR6, UR4, 0x18 ;  /* 0x0000000406067291 */ /* 0x004fe2000f8ec0ff */
[----:B------:R-:W2:Y:S03]  /*36a0*/  LDCU UR4, c[0x0][0x38c] ;  /* 0x00007180ff0477ac */ /* 0x000ea60008000800 */
[----:B------:R-:W-:-:S02]  /*36b0*/  UIADD3 UR18, UPT, UPT, UR6, 0x4400, URZ ;  /* 0x0000440006127890 */ /* 0x000fc4000fffe0ff */
[----:B----4-:R-:W-:-:S03]  /*36c0*/  UIADD3 UR7, UPT, UPT, UR7, 0x3f, URZ ;  /* 0x0000003f07077890 */ /* 0x010fc6000fffe0ff */
[----:B-1----:R-:W1:Y:S01]  /*36d0*/  LDS R0, [UR6+0x1f0] ;  /* 0x0001f006ff007984 */ /* 0x002e620008000800 */
[----:B------:R-:W-:Y:S02]  /*36e0*/  UIADD3 UR17, UPT, UPT, UR6, 0x15400, URZ ;  /* 0x0001540006117890 */ /* 0x000fe4000fffe0ff */
[----:B------:R-:W-:Y:S02]  /*36f0*/  USHF.R.S32.HI UR5, URZ, 0x1f, UR7 ;  /* 0x0000001fff057899 */ /* 0x000fe40008011407 */
[----:B------:R-:W-:Y:S02]  /*3700*/  USHF.R.U32.HI UR18, URZ, 0x4, UR18 ;  /* 0x00000004ff127899 */ /* 0x000fe40008011612 */
[----:B------:R-:W-:Y:S02]  /*3710*/  ULEA.HI UR5, UR5, UR7, URZ, 0x6 ;  /* 0x0000000705057291 */ /* 0x000fe4000f8f30ff */
[----:B------:R-:W-:Y:S02]  /*3720*/  USHF.R.U32.HI UR17, URZ, 0x4, UR17 ;  /* 0x00000004ff117899 */ /* 0x000fe40008011611 */
[----:B------:R-:W-:-:S02]  /*3730*/  USHF.R.S32.HI UR5, URZ, 0x6, UR5 ;  /* 0x00000006ff057899 */ /* 0x000fc40008011405 */
[----:B------:R-:W-:Y:S02]  /*3740*/  ULOP3.LUT UR18, UR18, 0x3fff, URZ, 0xc0, !UPT ;  /* 0x00003fff12127892 */ /* 0x000fe4000f8ec0ff */
[----:B------:R-:W-:Y:S02]  /*3750*/  UISETP.LT.AND UP0, UPT, UR5, 0x1, UPT ;  /* 0x000000010500788c */ /* 0x000fe4000bf01270 */
[----:B------:R-:W-:Y:S02]  /*3760*/  ULOP3.LUT UR17, UR17, 0x3fff, URZ, 0xc0, !UPT ;  /* 0x00003fff11117892 */ /* 0x000fe4000f8ec0ff */
[----:B------:R-:W-:Y:S02]  /*3770*/  USEL UR10, UR5, 0x1, !UP0 ;  /* 0x00000001050a7887 */ /* 0x000fe4000c000000 */
[----:B--2---:R-:W-:Y:S02]  /*3780*/  UISETP.GE.AND UP3, UPT, UR4, 0x1, UPT ;  /* 0x000000010400788c */ /* 0x004fe4000bf66270 */
[----:B------:R-:W-:Y:S01]  /*3790*/  UIADD3 UR10, UPT, UPT, -UR10, URZ, URZ ;  /* 0x000000ff0a0a7290 */ /* 0x000fe2000fffe1ff */
[----:B-1----:R-:W-:-:S15]  /*37a0*/  R2UR UR19, R0 ;  /* 0x00000000001372ca */ /* 0x002fde00000e0000 */
.L_x_73:
[----:B------:R-:W-:Y:S02]  /*37b0*/  LEA R0, R10, UR6, 0x3 ;  /* 0x000000060a007c11 */ /* 0x000fe4000f8e18ff */
[----:B------:R-:W-:Y:S02]  /*37c0*/  SHF.L.U32 R5, R9, 0x1f, RZ ;  /* 0x0000001f09057819 */ /* 0x000fe400000006ff */
[----:B------:R-:W-:Y:S01]  /*37d0*/  PLOP3.LUT P0, PT, PT, PT, UP3, 0x80, 0x8 ;  /* 0x000000000008781c */ /* 0x000fe20003f0f038 */
[----:B------:R-:W-:Y:S01]  /*37e0*/  VIADD R3, R0, 0x150 ;  /* 0x0000015000037836 */ /* 0x000fe20000000000 */
[----:B-1----:R-:W1:Y:S02]  /*37f0*/  SYNCS.PHASECHK.TRANS64.TRYWAIT P1, [R0+URZ+0x140], R5 ;  /* 0x00014005000075a7 */ /* 0x002e6400080211ff */
[----:B-1--4-:R-:W-:Y:S09]  /*3800*/  @!P1 BRA `(.L_x_67) ;  /* 0x00000048009c9947 */ /* 0x012ff20003800000 */
.L_x_160:
[----:B------:R-:W-:Y:S01]  /*3810*/  LEA R4, R10, UR6, 0x4 ;  /* 0x000000060a047c11 */ /* 0x000fe2000f8e20ff */
[----:B------:R-:W-:Y:S01]  /*3820*/  @UP3 ULEA UR4, UR15, UR6, 0x3 ;  /* 0x000000060f043291 */ /* 0x000fe2000f8e18ff */
[----:B------:R-:W-:Y:S01]  /*3830*/  PLOP3.LUT P2, PT, PT, PT, PT, 0x80, 0x8 ;  /* 0x000000000008781c */ /* 0x000fe20003f4f070 */
[----:B------:R-:W-:Y:S01]  /*3840*/  ULEA UR8, UR16, UR6, 0x3 ;  /* 0x0000000610087291 */ /* 0x000fe2000f8e18ff */
[----:B------:R-:W-:Y:S02]  /*3850*/  PRMT R3, RZ, 0x654, R3 ;  /* 0x00000654ff037816 */ /* 0x000fe40000000003 */
[----:B-1----:R-:W1:Y:S01]  /*3860*/  LDS.128 R4, [R4+0x1d0] ;  /* 0x0001d00004047984 */ /* 0x002e620000000c00 */
[----:B------:R-:W-:Y:S02]  /*3870*/  @P0 SHF.L.U32 R2, R8, 0x1f, RZ ;  /* 0x0000001f08020819 */ /* 0x000fe400000006ff */
[----:B------:R-:W-:Y:S01]  /*3880*/  SHF.L.U32 R0, R11, 0x1f, RZ ;  /* 0x0000001f0b007819 */ /* 0x000fe200000006ff */
[----:B------:R-:W-:Y:S01]  /*3890*/  @!PT LDS RZ, [RZ] ;  /* 0x00000000fffff984 */ /* 0x000fe20000000800 */
[----:B------:R-:W-:Y:S01]  /*38a0*/  @!PT LDS RZ, [RZ] ;  /* 0x00000000fffff984 */ /* 0x000fe20000000800 */
[----:B------:R-:W-:Y:S01]  /*38b0*/  @!PT LDS RZ, [RZ] ;  /* 0x00000000fffff984 */ /* 0x000fe20000000800 */
[----:B------:R-:W-:Y:S01]  /*38c0*/  @!PT LDS RZ, [RZ] ;  /* 0x00000000fffff984 */ /* 0x000fe20000000800 */
[----:B------:R2:W-:Y:S06]  /*38d0*/  MEMBAR.ALL.CTA ;  /* 0x0000000000007992 */ /* 0x0005ec0000008000 */
[----:B--2---:R-:W2:Y:S02]  /*38e0*/  FENCE.VIEW.ASYNC.S ;  /* 0x00000000000073c6 */ /* 0x004ea40000000000 */
[----:B--2---:R2:W-:Y:S01]  /*38f0*/  SYNCS.ARRIVE.TRANS64.RED.A1T0 RZ, [R3+URZ], RZ ;  /* 0x000000ff03ff79a7 */ /* 0x0045e200081004ff */
[----:B------:R2:W4:Y:S01]  /*3900*/  @P0 SYNCS.PHASECHK.TRANS64.TRYWAIT P2, [UR4], R2 ;  /* 0x00000002ff0005a7 */ /* 0x0005220008041104 */
[----:B------:R-:W-:Y:S01]  /*3910*/  ULEA.HI UR4, UR16, UR16, URZ, 0x1 ;  /* 0x0000001010047291 */ /* 0x000fe2000f8f08ff */
[----:B-1----:R-:W-:-:S03]  /*3920*/  LOP3.LUT P1, RZ, R6, 0x1, RZ, 0xc0, !PT ;  /* 0x0000000106ff7812 */ /* 0x002fc6000782c0ff */
[----:B------:R-:W-:Y:S02]  /*3930*/  USHF.L.U32 UR9, UR4, 0x6, URZ ;  /* 0x0000000604097899 */ /* 0x000fe400080006ff */
[----:B------:R-:W-:Y:S02]  /*3940*/  ULOP3.LUT UR4, UR4, 0xffe, URZ, 0xc0, !UPT ;  /* 0x00000ffe04047892 */ /* 0x000fe4000f8ec0ff */
[----:B------:R-:W-:Y:S02]  /*3950*/  ULOP3.LUT UR9, UR9, 0xffffff80, URZ, 0xc0, !UPT ;  /* 0xffffff8009097892 */ /* 0x000fe4000f8ec0ff */
[----:B------:R-:W-:Y:S02]  /*3960*/  UIADD3 UR4, UPT, UPT, -UR4, UR16, URZ ;  /* 0x0000001004047290 */ /* 0x000fe4000fffe1ff */
[----:B------:R-:W-:Y:S01]  /*3970*/  UIADD3 UR9, UPT, UPT, UR19, UR9, URZ ;  /* 0x0000000913097290 */ /* 0x000fe2000fffe0ff */
[----:B------:R-:W1:Y:S03]  /*3980*/  SYNCS.PHASECHK.TRANS64.TRYWAIT P0, [UR8+0x180], R0 ;  /* 0x00018000ff0075a7 */ /* 0x000e660008001108 */
[----:B------:R-:W-:Y:S01]  /*3990*/  ULEA UR9, UR4, UR9, 0x14 ;  /* 0x0000000904097291 */ /* 0x000fe2000f8ea0ff */
[----:B-12-4-:R-:W-:Y:S11]  /*39a0*/  @!P0 BRA `(.L_x_68) ;  /* 0x0000004800488947 */ /* 0x016ff60003800000 */
.L_x_162:
[----:B------:R-:W-:Y:S01]  /*39b0*/  IADD3 R10, PT, PT, R10, 0x1, RZ ;  /* 0x000000010a0a7810 */ /* 0x000fe20007ffe0ff */
[----:B------:R-:W-:Y:S06]  /*39c0*/  BRA.U !UP3, `(.L_x_69) ;  /* 0x000000010b987547 */ /* 0x000fec000b800000 */
[----:B------:R-:W-:Y:S01]  /*39d0*/  UPLOP3.LUT UP4, UPT, UPT, UPT, UPT, 0x40, 0x4 ;  /* 0x000000000004789c */ /* 0x000fe20003f8e870 */
[----:B------:R-:W-:Y:S01]  /*39e0*/  UMOV UR14, UR10 ;  /* 0x0000000a000e7c82 */ /* 0x000fe20008000000 */
[----:B------:R-:W-:Y:S01]  /*39f0*/  UMOV UR13, UR5 ;  /* 0x00000005000d7c82 */ /* 0x000fe20008000000 */
[----:B------:R-:W-:-:S08]  /*3a00*/  UMOV UR12, UR15 ;  /* 0x0000000f000c7c82 */ /* 0x000fd00008000000 */
.L_x_72:
[----:B------:R-:W-:Y:S02]  /*3a10*/  UIADD3 UR14, UPT, UPT, UR14, 0x1, URZ ;  /* 0x000000010e0e7890 */ /* 0x000fe4000fffe0ff */
[----:B--2---:R-:W-:Y:S02]  /*3a20*/  ULEA UR7, UR12, UR6, 0x3 ;  /* 0x000000060c077291 */ /* 0x004fe4000f8e18ff */
[----:B------:R-:W-:Y:S01]  /*3a30*/  UISETP.NE.AND UP0, UPT, UR14, URZ, UPT ;  /* 0x000000ff0e00728c */ /* 0x000fe2000bf05270 */
[----:B----4-:R-:W-:Y:S10]  /*3a40*/  @P2 BRA `(.L_x_70) ;  /* 0x00000000000c2947 */ /* 0x010ff40003800000 */
[----:B-1----:R-:W-:Y:S04]  /*3a50*/  SHF.L.U32 R3, R8, 0x1f, RZ ;  /* 0x0000001f08037819 */ /* 0x002fe800000006ff */
[----:B------:R-:W1:Y:S02]  /*3a60*/  SYNCS.PHASECHK.TRANS64.TRYWAIT P0, [UR7], R3 ;  /* 0x00000003ff0075a7 */ /* 0x000e640008001107 */
[----:B-1----:R-:W-:Y:S05]  /*3a70*/  @!P0 BRA `(.L_x_71) ;  /* 0x00000048002c8947 */ /* 0x002fea0003800000 */
.L_x_70:
[----:B------:R-:W-:Y:S01]  /*3a80*/  UISETP.NE.AND UP1, UPT, UR13, 0x1, UPT ;  /* 0x000000010d00788c */ /* 0x000fe2000bf25270 */
[----:B------:R-:W-:Y:S01]  /*3a90*/  PLOP3.LUT P2, PT, PT, PT, PT, 0x80, 0x8 ;  /* 0x000000000008781c */ /* 0x000fe20003f4f070 */
[----:B------:R-:W-:Y:S02]  /*3aa0*/  UIADD3 UR15, UPT, UPT, UR12, 0x1, URZ ;  /* 0x000000010c0f7890 */ /* 0x000fe4000fffe0ff */
[----:B------:R-:W-:Y:S02]  /*3ab0*/  ULEA UR24, UR12, UR17, 0x9 ;  /* 0x000000110c187291 */ /* 0x000fe4000f8e48ff */
[----:B------:R-:W-:Y:S01]  /*3ac0*/  UISETP.NE.AND UP2, UPT, UR15, 0x11, UPT ;  /* 0x000000110f00788c */ /* 0x000fe2000bf45270 */
[----:B------:R-:W-:Y:S01]  /*3ad0*/  PLOP3.LUT P0, PT, PT, PT, UP1, 0x80, 0x8 ;  /* 0x000000000008781c */ /* 0x000fe20003f0f018 */
[----:B------:R-:W-:Y:S02]  /*3ae0*/  ULEA UR26, UR12, UR18, 0x8 ;  /* 0x000000120c1a7291 */ /* 0x000fe4000f8e40ff */
[----:B------:R-:W-:Y:S02]  /*3af0*/  USEL UR11, URZ, 0x1, UP2 ;  /* 0x00000001ff0b7887 */ /* 0x000fe40009000000 */
[----:B------:R-:W-:Y:S02]  /*3b00*/  USEL UR15, UR15, URZ, UP2 ;  /* 0x000000ff0f0f7287 */ /* 0x000fe40009000000 */
[----:B------:R-:W-:Y:S02]  /*3b10*/  UIADD3 UR30, UPT, UPT, UR24, 0x100, URZ ;  /* 0x00000100181e7890 */ /* 0x000fe4000fffe0ff */
[----:B------:R-:W-:Y:S01]  /*3b20*/  @UP1 ULEA UR4, UR15, UR6, 0x3 ;  /* 0x000000060f041291 */ /* 0x000fe2000f8e18ff */
[----:B------:R-:W-:Y:S01]  /*3b30*/  LOP3.LUT R8, R8, UR11, RZ, 0x3c, !PT ;  /* 0x0000000b08087c12 */ /* 0x000fe2000f8e3cff */
[----:B------:R-:W-:Y:S02]  /*3b40*/  UIADD3 UR28, UPT, UPT, UR26, 0x80, URZ ;  /* 0x000000801a1c7890 */ /* 0x000fe4000fffe0ff */
[----:B------:R-:W-:Y:S01]  /*3b50*/  UIADD3 UR7, UPT, UPT, UR7, 0x88, URZ ;  /* 0x0000008807077890 */ /* 0x000fe2000fffe0ff */
[----:B-1----:R-:W-:Y:S01]  /*3b60*/  @P0 SHF.L.U32 R0, R8, 0x1f, RZ ;  /* 0x0000001f08000819 */ /* 0x002fe200000006ff */
[----:B------:R-:W-:Y:S01]  /*3b70*/  UMOV UR25, 0x40004040 ;  /* 0x4000404000197882 */ /* 0x000fe20000000000 */
[----:B------:R-:W-:Y:S01]  /*3b80*/  UMOV UR27, 0x80004020 ;  /* 0x80004020001b7882 */ /* 0x000fe20000000000 */
[----:B------:R-:W-:Y:S01]  /*3b90*/  UMOV UR31, 0x40004040 ;  /* 0x40004040001f7882 */ /* 0x000fe20000000000 */
[----:B------:R2:W4:Y:S01]  /*3ba0*/  @P0 SYNCS.PHASECHK.TRANS64.TRYWAIT P2, [UR4], R0 ;  /* 0x00000000ff0005a7 */ /* 0x0005220008041104 */
[----:B------:R-:W-:Y:S01]  /*3bb0*/  UIADD3 UR13, UPT, UPT, UR13, -0x1, URZ ;  /* 0xffffffff0d0d7890 */ /* 0x000fe2000fffe0ff */
[----:B------:R2:W-:Y:S01]  /*3bc0*/  UTCQMMA gdesc[UR26], gdesc[UR24], tmem[UR9], tmem[UR22], idesc[UR23], UP4 ;  /* 0x00ff16181a0075ea */ /* 0x0005e2000a000309 */
[----:B------:R-:W-:Y:S01]  /*3bd0*/  UPLOP3.LUT UP4, UPT, UPT, UPT, UPT, 0x80, 0x8 ;  /* 0x000000000008789c */ /* 0x000fe20003f8f070 */
[----:B------:R-:W-:Y:S01]  /*3be0*/  UMOV UR29, 0x80004020 ;  /* 0x80004020001d7882 */ /* 0x000fe20000000000 */
[----:B------:R-:W-:Y:S01]  /*3bf0*/  UMOV UR12, UR15 ;  /* 0x0000000f000c7c82 */ /* 0x000fe20008000000 */
[----:B------:R2:W-:Y:S01]  /*3c00*/  UTCQMMA gdesc[UR28], gdesc[UR30], tmem[UR9], tmem[UR20], idesc[UR21], UPT ;  /* 0x00ff141e1c0075ea */ /* 0x0005e2000b800309 */
[----:B------:R2:W-:Y:S01]  /*3c10*/  UTCBAR [UR7], URZ ;  /* 0x000000ff070073e9 */ /* 0x0005e200080000ff */
[----:B------:R-:W-:Y:S06]  /*3c20*/  BRA.U UP0, `(.L_x_72) ;  /* 0xfffffffd00787547 */ /* 0x000fec000b83ffff */
.L_x_69:
[----:B------:R-:W-:Y:S01]  /*3c30*/  UIADD3 UR16, UPT, UPT, UR16, 0x1, URZ ;  /* 0x0000000110107890 */ /* 0x000fe2000fffe0ff */
[C---:B------:R-:W-:Y:S01]  /*3c40*/  ISETP.NE.AND P0, PT, R10.reuse, 0x2, PT ;  /* 0x000000020a00780c */ /* 0x040fe20003f05270 */
[----:B------:R-:W-:Y:S02]  /*3c50*/  UIADD3 UR8, UPT, UPT, UR8, 0x160, URZ ;  /* 0x0000016008087890 */ /* 0x000fe4000fffe0ff */
[----:B------:R-:W-:Y:S01]  /*3c60*/  UISETP.NE.AND UP0, UPT, UR16, 0x4, UPT ;  /* 0x000000041000788c */ /* 0x000fe2000bf05270 */
[----:B-12---:R-:W-:Y:S02]  /*3c70*/  SEL R0, RZ, 0x1, P0 ;  /* 0x00000001ff007807 */ /* 0x006fe40000000000 */
[----:B------:R-:W-:Y:S01]  /*3c80*/  SEL R10, R10, RZ, P0 ;  /* 0x000000ff0a0a7207 */ /* 0x000fe20000000000 */
[----:B------:R-:W-:Y:S01]  /*3c90*/  USEL UR4, URZ, 0x1, UP0 ;  /* 0x00000001ff047887 */ /* 0x000fe20008000000 */
[----:B------:R-:W-:Y:S01]  /*3ca0*/  LOP3.LUT R9, R9, R0, RZ, 0x3c, !PT ;  /* 0x0000000009097212 */ /* 0x000fe200078e3cff */
[----:B------:R-:W-:Y:S01]  /*3cb0*/  USEL UR16, UR16, URZ, UP0 ;  /* 0x000000ff10107287 */ /* 0x000fe20008000000 */
[----:B------:R1:W-:Y:S03]  /*3cc0*/  UTCBAR [UR8], URZ ;  /* 0x000000ff080073e9 */ /* 0x0003e600080000ff */
[----:B------:R-:W-:Y:S01]  /*3cd0*/  LOP3.LUT R11, R11, UR4, RZ, 0x3c, !PT ;  /* 0x000000040b0b7c12 */ /* 0x000fe2000f8e3cff */
[----:B------:R-:W-:Y:S07]  /*3ce0*/  @P1 BRA `(.L_x_73) ;  /* 0xfffffff800b01947 */ /* 0x000fee000383ffff */
[----:B------:R-:W2:Y:S01]  /*3cf0*/  S2UR UR4, SR_CgaCtaId ;  /* 0x00000000000479c3 */ /* 0x000ea20000008800 */
[----:B------:R-:W-:Y:S01]  /*3d00*/  ELECT P0, URZ, PT ;  /* 0x0000000000ff782f */ /* 0x000fe20003800000 */
[----:B------:R-:W-:Y:S01]  /*3d10*/  IMAD.MOV.U32 R0, RZ, RZ, 0x1 ;  /* 0x00000001ff007424 */ /* 0x000fe200078e00ff */
[----:B------:R-:W-:Y:S01]  /*3d20*/  UIADD3 UR6, UPT, UPT, UR6, 0x180, URZ ;  /* 0x0000018006067890 */ /* 0x000fe2000fffe0ff */
[----:B------:R-:W-:Y:S01]  /*3d30*/  SHF.L.U32 R3, R11, 0x1f, RZ ;  /* 0x0000001f0b037819 */ /* 0x000fe200000006ff */
[----:B------:R-:W-:-:S03]  /*3d40*/  UMOV UR5, 0x40 ;  /* 0x0000004000057882 */ /* 0x000fc60000000000 */
[----:B------:R-:W-:Y:S01]  /*3d50*/  UVIRTCOUNT.DEALLOC.SMPOOL 0x80 ;  /* 0x000000800000784c */ /* 0x000fe20000000000 */
[----:B--2---:R-:W-:Y:S02]  /*3d60*/  ULEA UR4, UR4, UR5, 0x18 ;  /* 0x0000000504047291 */ /* 0x004fe4000f8ec0ff */
[----:B------:R-:W-:-:S07]  /*3d70*/  ULEA UR5, UR16, UR6, 0x3 ;  /* 0x0000000610057291 */ /* 0x000fce000f8e18ff */
[----:B------:R2:W-:Y:S02]  /*3d80*/  @P0 STS.U8 [UR4+0x1c], R0 ;  /* 0x00001c00ff000988 */ /* 0x0005e40008000004 */
[----:B------:R-:W3:Y:S02]  /*3d90*/  SYNCS.PHASECHK.TRANS64.TRYWAIT P0, [UR5], R3 ;  /* 0x00000003ff0075a7 */ /* 0x000ee40008001105 */
[----:B--23--:R-:W-:Y:S05]  /*3da0*/  @!P0 BRA `(.L_x_74) ;  /* 0x0000004400788947 */ /* 0x00cfea0003800000 */
.L_x_165:
[----:B------:R-:W-:-:S04]  /*3db0*/  UIADD3 UR7, UPT, UPT, UR16, 0x1, URZ ;  /* 0x0000000110077890 */ /* 0x000fc8000fffe0ff */
[----:B------:R-:W-:-:S04]  /*3dc0*/  UISETP.NE.AND UP0, UPT, UR7, 0x4, UPT ;  /* 0x000000040700788c */ /* 0x000fc8000bf05270 */
[----:B-1----:R-:W-:Y:S02]  /*3dd0*/  USEL UR8, URZ, 0x1, UP0 ;  /* 0x00000001ff087887 */ /* 0x002fe40008000000 */
[----:B------:R-:W-:-:S04]  /*3de0*/  USEL UR7, UR7, URZ, UP0 ;  /* 0x000000ff07077287 */ /* 0x000fc80008000000 */
[----:B------:R-:W-:Y:S01]  /*3df0*/  ULEA UR5, UR7, UR6, 0x3 ;  /* 0x0000000607057291 */ /* 0x000fe2000f8e18ff */
[----:B------:R-:W-:-:S04]  /*3e00*/  LOP3.LUT R2, R11, UR8, RZ, 0x3c, !PT ;  /* 0x000000080b027c12 */ /* 0x000fc8000f8e3cff */
[----:B--2---:R-:W-:-:S04]  /*3e10*/  SHF.L.U32 R3, R2, 0x1f, RZ ;  /* 0x0000001f02037819 */ /* 0x004fc800000006ff */
[----:B------:R-:W1:Y:S02]  /*3e20*/  SYNCS.PHASECHK.TRANS64.TRYWAIT P0, [UR5], R3 ;  /* 0x00000003ff0075a7 */ /* 0x000e640008001105 */
[----:B-1----:R-:W-:Y:S05]  /*3e30*/  @!P0 BRA `(.L_x_75) ;  /* 0x00000044006c8947 */ /* 0x002fea0003800000 */
.L_x_167:
        /* <DEDUP_REMOVED lines=9> */
.L_x_169:
[----:B------:R-:W-:-:S04]  /*3ed0*/  UIADD3 UR7, UPT, UPT, UR7, 0x1, URZ ;  /* 0x0000000107077890 */ /* 0x000fc8000fffe0ff */
[----:B------:R-:W-:-:S04]  /*3ee0*/  UISETP.NE.AND UP0, UPT, UR7, 0x4, UPT ;  /* 0x000000040700788c */ /* 0x000fc8000bf05270 */
[----:B------:R-:W-:Y:S02]  /*3ef0*/  USEL UR5, URZ, 0x1, UP0 ;  /* 0x00000001ff057887 */ /* 0x000fe40008000000 */
[----:B------:R-:W-:-:S04]  /*3f00*/  USEL UR7, UR7, URZ, UP0 ;  /* 0x000000ff07077287 */ /* 0x000fc80008000000 */
[----:B------:R-:W-:Y:S01]  /*3f10*/  ULEA UR7, UR7, UR6, 0x3 ;  /* 0x0000000607077291 */ /* 0x000fe2000f8e18ff */
[----:B-1----:R-:W-:-:S04]  /*3f20*/  LOP3.LUT R3, R2, UR5, RZ, 0x3c, !PT ;  /* 0x0000000502037c12 */ /* 0x002fc8000f8e3cff */
[----:B------:R-:W-:-:S04]  /*3f30*/  SHF.L.U32 R3, R3, 0x1f, RZ ;  /* 0x0000001f03037819 */ /* 0x000fc800000006ff */
[----:B------:R-:W1:Y:S02]  /*3f40*/  SYNCS.PHASECHK.TRANS64.TRYWAIT P0, [UR7], R3 ;  /* 0x00000003ff0075a7 */ /* 0x000e640008001107 */
[----:B-1----:R-:W-:Y:S05]  /*3f50*/  @!P0 BRA `(.L_x_77) ;  /* 0x0000004400548947 */ /* 0x002fea0003800000 */
.L_x_171:
[----:B------:R-:W-:Y:S01]  /*3f60*/  NOP ;  /* 0x0000000000007918 */ /* 0x000fe20000000000 */
[----:B-1----:R-:W1:Y:S01]  /*3f70*/  LDS R0, [UR4+0x14] ;  /* 0x00001404ff007984 */ /* 0x002e620008000800 */
[----:B------:R-:W-:Y:S01]  /*3f80*/  ULOP3.LUT UR6, UR19, 0xffff, URZ, 0xc0, !UPT ;  /* 0x0000ffff13067892 */ /* 0x000fe2000f8ec0ff */
[----:B------:R-:W-:Y:S01]  /*3f90*/  UMOV UR8, 0xffff ;  /* 0x0000ffff00087882 */ /* 0x000fe20000000000 */
[----:B------:R-:W-:Y:S02]  /*3fa0*/  UMOV UR5, 0x1 ;  /* 0x0000000100057882 */ /* 0x000fe40000000000 */
[----:B------:R-:W-:-:S04]  /*3fb0*/  USHF.R.U32.HI UR6, URZ, 0x5, UR6 ;  /* 0x00000005ff067899 */ /* 0x000fc80008011606 */
[----:B------:R-:W-:Y:S02]  /*3fc0*/  USHF.L.U32 UR8, UR8, UR6, URZ ;  /* 0x0000000608087299 */ /* 0x000fe400080006ff */
[----:B------:R-:W-:-:S04]  /*3fd0*/  USHF.L.U32 UR5, UR5, UR6, URZ ;  /* 0x0000000605057299 */ /* 0x000fc800080006ff */
[----:B-1----:R-:W-:-:S04]  /*3fe0*/  LOP3.LUT R0, R0, UR8, RZ, 0xc0, !PT ;  /* 0x0000000800007c12 */ /* 0x002fc8000f8ec0ff */
[----:B------:R-:W-:-:S13]  /*3ff0*/  ISETP.NE.AND P0, PT, R0, UR8, PT ;  /* 0x0000000800007c0c */ /* 0x000fda000bf05270 */
[----:B------:R-:W-:Y:S05]  /*4000*/  @P0 BRA `(.L_x_78) ;  /* 0x0000000000580947 */ /* 0x000fea0003800000 */
[----:B------:R-:W1:Y:S02]  /*4010*/  LDS R0, [UR4+0x18] ;  /* 0x00001804ff007984 */ /* 0x000e640008000800 */
[----:B-1----:R-:W-:-:S04]  /*4020*/  LOP3.LUT R0, R0, UR5, RZ, 0xc0, !PT ;  /* 0x0000000500007c12 */ /* 0x002fc8000f8ec0ff */
[----:B------:R-:W-:-:S13]  /*4030*/  ISETP.NE.AND P0, PT, R0, UR5, PT ;  /* 0x0000000500007c0c */ /* 0x000fda000bf05270 */
[----:B------:R-:W-:Y:S05]  /*4040*/  @P0 BRA `(.L_x_79) ;  /* 0x00000000003c0947 */ /* 0x000fea0003800000 */
[----:B------:R-:W1:Y:S01]  /*4050*/  S2R R2, SR_LANEID ;  /* 0x0000000000027919 */ /* 0x000e620000000000 */
[----:B------:R-:W-:Y:S01]  /*4060*/  ULOP3.LUT UR8, URZ, UR8, URZ, 0x33, !UPT ;  /* 0x00000008ff087292 */ /* 0x000fe2000f8e33ff */
[----:B------:R-:W-:Y:S01]  /*4070*/  LOP3.LUT R4, RZ, UR5, RZ, 0x33, !PT ;  /* 0x00000005ff047c12 */ /* 0x000fe2000f8e33ff */
[----:B------:R-:W-:Y:S02]  /*4080*/  VOTEU.ANY UR7, UPT, PT ;  /* 0x0000000000077886 */ /* 0x000fe400038e0100 */
[----:B------:R-:W-:Y:S01]  /*4090*/  UFLO.U32 UR7, UR7 ;  /* 0x00000007000772bd */ /* 0x000fe200080e0000 */
[----:B------:R-:W2:Y:S01]  /*40a0*/  REDUX UR5, R4 ;  /* 0x00000000040573c4 */ /* 0x000ea20000000000 */
[----:B------:R-:W-:-:S06]  /*40b0*/  IMAD.U32 R0, RZ, RZ, UR8 ;  /* 0x00000008ff007e24 */ /* 0x000fcc000f8e00ff */
[----:B------:R3:W-:Y:S01]  /*40c0*/  UTCATOMSWS.AND URZ, UR8 ;  /* 0x0000000800ff79e3 */ /* 0x0007e20008000000 */
[----:B------:R-:W4:Y:S01]  /*40d0*/  REDUX UR6, R0 ;  /* 0x00000000000673c4 */ /* 0x000f220000000000 */
[----:B-1----:R-:W-:Y:S01]  /*40e0*/  ISETP.EQ.U32.AND P0, PT, R2, UR7, PT ;  /* 0x0000000702007c0c */ /* 0x002fe2000bf02070 */
[----:B--2---:R-:W-:Y:S01]  /*40f0*/  IMAD.U32 R2, RZ, RZ, UR5 ;  /* 0x00000005ff027e24 */ /* 0x004fe2000f8e00ff */
[----:B----4-:R-:W-:-:S11]  /*4100*/  MOV R3, UR6 ;  /* 0x0000000600037c02 */ /* 0x010fd60008000f00 */
[----:B------:R3:W-:Y:S04]  /*4110*/  @P0 ATOMS.AND RZ, [UR4+0x14], R3 ;  /* 0x00001403ffff098c */ /* 0x0007e8000a800004 */
[----:B------:R3:W-:Y:S01]  /*4120*/  @P0 ATOMS.AND RZ, [UR4+0x18], R2 ;  /* 0x00001802ffff098c */ /* 0x0007e2000a800004 */
[----:B------:R-:W-:Y:S05]  /*4130*/  BRA `(.L_x_80) ;  /* 0x0000000000147947 */ /* 0x000fea0003800000 */
.L_x_79:
[----:B------:R-:W-:Y:S02]  /*4140*/  MOV R2, 0x4160 ;  /* 0x0000416000027802 */ /* 0x000fe40000000f00 */
[----:B----45:R-:W-:Y:S05]  /*4150*/  CALL.REL.NOINC `($__internal_0_$__cuda_sm10x_tcgen05_guardrail_trap_col_being_dealloced_not_returned_by_alloc) ;  /* 0x0000004400b07944 */ /* 0x030fea0003c00000 */
[----:B------:R-:W-:Y:S05]  /*4160*/  BRA `(.L_x_80) ;  /* 0x0000000000087947 */ /* 0x000fea0003800000 */
.L_x_78:
[----:B------:R-:W-:Y:S02]  /*4170*/  MOV R2, 0x4190 ;  /* 0x0000419000027802 */ /* 0x000fe40000000f00 */
[----:B----45:R-:W-:Y:S05]  /*4180*/  CALL.REL.NOINC `($__internal_2_$__cuda_sm10x_tcgen05_guardrail_trap_unallocated_columns_being_dealloced) ;  /* 0x0000004400bc7944 */ /* 0x030fea0003c00000 */
.L_x_80:
[----:B------:R-:W-:Y:S01]  /*4190*/  NOP ;  /* 0x0000000000007918 */ /* 0x000fe20000000000 */
[----:B---3--:R-:W-:Y:S05]  /*41a0*/  EXIT ;  /* 0x000000000000794d */ /* 0x008fea0003800000 */
.L_x_62:
[----:B------:R-:W-:-:S09]  /*41b0*/  UISETP.NE.OR UP2, UPT, UR8, 0x3, !UP2 ;  /* 0x000000030800788c */ /* 0x000fd2000d745670 */
[----:B------:R-:W-:Y:S05]  /*41c0*/  BRA.U UP2, `(.L_x_81) ;  /* 0x0000000d02407547 */ /* 0x000fea000b800000 */
[----:B------:R-:W1:Y:S01]  /*41d0*/  LDC R0, c[0x0][0xb30] ;  /* 0x0002cc00ff007b82 */ /* 0x000e620000000800 */
[----:B------:R-:W2:Y:S01]  /*41e0*/  LDCU.64 UR8, c[0x0][0x888] ;  /* 0x00011100ff0877ac */ /* 0x000ea20008000a00 */
[----:B------:R-:W-:Y:S02]  /*41f0*/  HFMA2 R29, -RZ, RZ, 0, 0 ;  /* 0x00000000ff1d7431 */ /* 0x000fe400000001ff */
[----:B------:R-:W-:Y:S01]  /*4200*/  IMAD.MOV.U32 R31, RZ, RZ, 0x1 ;  /* 0x00000001ff1f7424 */ /* 0x000fe200078e00ff */
[----:B------:R-:W-:Y:S01]  /*4210*/  MOV R23, 0x1000 ;  /* 0x0000100000177802 */ /* 0x000fe20000000f00 */
[----:B------:R-:W4:Y:S01]  /*4220*/  LDCU.64 UR4, c[0x0][0x890] ;  /* 0x00011200ff0477ac */ /* 0x000f220008000a00 */
[----:B------:R-:W-:Y:S01]  /*4230*/  IMAD.MOV.U32 R30, RZ, RZ, RZ ;  /* 0x000000ffff1e7224 */ /* 0x000fe200078e00ff */
[----:B------:R-:W3:Y:S01]  /*4240*/  LDC R19, c[0x0][0x370] ;  /* 0x0000dc00ff137b82 */ /* 0x000ee20000000800 */
[----:B------:R-:W-:Y:S01]  /*4250*/  UMOV UR7, 0x400 ;  /* 0x0000040000077882 */ /* 0x000fe20000000000 */
[----:B------:R-:W-:-:S02]  /*4260*/  UPLOP3.LUT UP1, UPT, UPT, UPT, UPT, 0x40, 0x4 ;  /* 0x000000000004789c */ /* 0x000fc40003f2e870 */
[----:B------:R-:W-:-:S04]  /*4270*/  ULEA UR7, UR37, UR7, 0x18 ;  /* 0x0000000725077291 */ /* 0x000fc8000f8ec0ff */
[----:B------:R-:W3:Y:S01]  /*4280*/  LDC R2, c[0x0][0xb0c] ;  /* 0x0002c300ff027b82 */ /* 0x000ee20000000800 */
[----:B------:R-:W-:Y:S02]  /*4290*/  UIADD3 UR13, UPT, UPT, UR7, 0x118, URZ ;  /* 0x00000118070d7890 */ /* 0x000fe4000fffe0ff */
[----:B--2---:R-:W-:Y:S02]  /*42a0*/  UISETP.NE.U32.AND UP2, UPT, UR8, URZ, UPT ;  /* 0x000000ff0800728c */ /* 0x004fe4000bf45070 */
[----:B------:R-:W-:Y:S02]  /*42b0*/  UIADD3 UR17, UPT, UPT, UR7, 0x110, URZ ;  /* 0x0000011007117890 */ /* 0x000fe4000fffe0ff */
[----:B----4-:R-:W-:Y:S01]  /*42c0*/  UISETP.NE.U32.AND UP3, UPT, UR4, URZ, UPT ;  /* 0x000000ff0400728c */ /* 0x010fe2000bf65070 */
[----:B------:R-:W2:Y:S01]  /*42d0*/  LDC R18, c[0x0][0xb20] ;  /* 0x0002c800ff127b82 */ /* 0x000ea20000000800 */
[----:B-1----:R-:W-:Y:S01]  /*42e0*/  ISETP.NE.AND P1, PT, R0, 0x1, PT ;  /* 0x000000010000780c */ /* 0x002fe20003f25270 */
[----:B------:R-:W-:-:S02]  /*42f0*/  UISETP.NE.AND.EX UP2, UPT, UR9, URZ, UPT, UP2 ;  /* 0x000000ff0900728c */ /* 0x000fc4000bf45320 */
[----:B------:R-:W-:Y:S02]  /*4300*/  UPRMT UR13, UR37, 0x654, UR13 ;  /* 0x00000654250d7896 */ /* 0x000fe4000800000d */
[----:B------:R-:W-:Y:S02]  /*4310*/  UISETP.NE.AND.EX UP3, UPT, UR5, URZ, UPT, UP3 ;  /* 0x000000ff0500728c */ /* 0x000fe4000bf65330 */
[----:B------:R-:W1:Y:S08]  /*4320*/  LDC.64 R32, c[0x0][0x348] ;  /* 0x0000d200ff207b82 */ /* 0x000e700000000a00 */
[----:B------:R-:W4:Y:S08]  /*4330*/  LDC.64 R16, c[0x0][0xb10] ;  /* 0x0002c400ff107b82 */ /* 0x000f300000000a00 */
[----:B------:R-:W1:Y:S08]  /*4340*/  LDC.64 R6, c[0x0][0xb18] ;  /* 0x0002c600ff067b82 */ /* 0x000e700000000a00 */
[----:B------:R-:W1:Y:S08]  /*4350*/  LDC.64 R4, c[0x0][0xb28] ;  /* 0x0002ca00ff047b82 */ /* 0x000e700000000a00 */
[----:B--23--:R-:W1:Y:S02]  /*4360*/  LDC R22, c[0x0][0x374] ;  /* 0x0000dd00ff167b82 */ /* 0x00ce640000000800 */
.L_x_90:
[C---:B------:R-:W-:Y:S02]  /*4370*/  LEA R0, R30.reuse, UR7, 0x3 ;  /* 0x000000071e007c11 */ /* 0x040fe4000f8e18ff */
[----:B------:R-:W-:Y:S02]  /*4380*/  SHF.L.U32 R3, R29, 0x1f, RZ ;  /* 0x0000001f1d037819 */ /* 0x000fe400000006ff */
[----:B------:R-:W-:Y:S02]  /*4390*/  LEA R24, R30, UR7, 0x4 ;  /* 0x000000071e187c11 */ /* 0x000fe4000f8e20ff */
[----:B--2---:R-:W2:Y:S02]  /*43a0*/  SYNCS.PHASECHK.TRANS64.TRYWAIT P0, [R0+URZ+0x140], R3 ;  /* 0x00014003000075a7 */ /* 0x004ea400080011ff */
[----:B--2---:R-:W-:Y:S05]  /*43b0*/  @!P0 BRA `(.L_x_82) ;  /* 0x0000004000548947 */ /* 0x004fea0003800000 */
.L_x_172:
[----:B------:R-:W-:Y:S01]  /*43c0*/  ISETP.GE.AND P0, PT, R40, 0x1, PT ;  /* 0x000000012800780c */ /* 0x000fe20003f06270 */
[----:B------:R-:W3:Y:S01]  /*43d0*/  LDS.128 R24, [R24+0x1d0] ;  /* 0x0001d00018187984 */ /* 0x000ee20000000c00 */
[----:B--2---:R-:W-:Y:S01]  /*43e0*/  VIADD R0, R0, 0x150 ;  /* 0x0000015000007836 */ /* 0x004fe20000000000 */
[----:B------:R-:W-:Y:S01]  /*43f0*/  @!PT LDS RZ, [RZ] ;  /* 0x00000000fffff984 */ /* 0x000fe20000000800 */
[----:B------:R-:W-:Y:S01]  /*4400*/  @!PT LDS RZ, [RZ] ;  /* 0x00000000fffff984 */ /* 0x000fe20000000800 */
[----:B------:R-:W-:Y:S01]  /*4410*/  @!PT LDS RZ, [RZ] ;  /* 0x00000000fffff984 */ /* 0x000fe20000000800 */
[----:B------:R-:W-:Y:S01]  /*4420*/  @!PT LDS RZ, [RZ] ;  /* 0x00000000fffff984 */ /* 0x000fe20000000800 */
[----:B------:R2:W-:Y:S06]  /*4430*/  MEMBAR.ALL.CTA ;  /* 0x0000000000007992 */ /* 0x0005ec0000008000 */
[----:B--2---:R-:W2:Y:S01]  /*4440*/  FENCE.VIEW.ASYNC.S ;  /* 0x00000000000073c6 */ /* 0x004ea20000000000 */
[----:B------:R-:W-:Y:S04]  /*4450*/  PRMT R0, RZ, 0x654, R0 ;  /* 0x00000654ff007816 */ /* 0x000fe80000000000 */
[----:B--2---:R2:W-:Y:S01]  /*4460*/  SYNCS.ARRIVE.TRANS64.RED.A1T0 RZ, [R0+URZ], RZ ;  /* 0x000000ff00ff79a7 */ /* 0x0045e200081004ff */
[----:B---3--:R-:W-:Y:S11]  /*4470*/  LOP3.LUT P3, RZ, R26, 0x1, RZ, 0xc0, !PT ;  /* 0x000000011aff7812 */ /* 0x008ff6000786c0ff */
[----:B------:R-:W-:Y:S02]  /*4480*/  @!UPT UIADD3 URZ, UPT, UPT, URZ, URZ, URZ ;  /* 0x000000fffffff290 */ /* 0x000fe4000fffe0ff */
[----:B------:R-:W-:Y:S02]  /*4490*/  @P3 MOV R13, R24 ;  /* 0x00000018000d3202 */ /* 0x000fe40000000f00 */
[----:B------:R-:W-:Y:S01]  /*44a0*/  @P3 LOP3.LUT R8, R25, 0xffff, RZ, 0xc0, !PT ;  /* 0x0000ffff19083812 */ /* 0x000fe200078ec0ff */
[----:B--2---:R-:W-:Y:S06]  /*44b0*/  @!P0 BRA `(.L_x_83) ;  /* 0x0000000000a48947 */ /* 0x004fec0003800000 */
[----:B-1----:R-:W-:Y:S01]  /*44c0*/  IMAD.HI.U32 R35, R22, R7, RZ ;  /* 0x0000000716237227 */ /* 0x002fe200078e00ff */
[----:B------:R-:W-:Y:S02]  /*44d0*/  ISETP.NE.AND P0, PT, R6, 0x1, PT ;  /* 0x000000010600780c */ /* 0x000fe40003f05270 */
[----:B------:R-:W-:Y:S01]  /*44e0*/  ISETP.NE.AND P2, PT, R40, 0x1, PT ;  /* 0x000000012800780c */ /* 0x000fe20003f45270 */
[----:B----4-:R-:W-:Y:S01]  /*44f0*/  IMAD.HI.U32 R34, R19, R16, RZ ;  /* 0x0000001013227227 */ /* 0x010fe200078e00ff */
[----:B------:R-:W-:Y:S02]  /*4500*/  SHF.R.U32.HI R35, RZ, R18, R35 ;  /* 0x00000012ff237219 */ /* 0x000fe40000011623 */
[----:B------:R-:W-:Y:S01]  /*4510*/  ISETP.NE.AND P4, PT, R2, 0x1, PT ;  /* 0x000000010200780c */ /* 0x000fe20003f85270 */
[----:B------:R-:W-:Y:S01]  /*4520*/  IMAD.HI.U32 R36, R13, R16, RZ ;  /* 0x000000100d247227 */ /* 0x000fe200078e00ff */
[----:B------:R-:W-:Y:S02]  /*4530*/  SHF.R.U32.HI R34, RZ, R17, R34 ;  /* 0x00000011ff227219 */ /* 0x000fe40000011622 */
[----:B------:R-:W-:Y:S01]  /*4540*/  SEL R3, R22, R35, !P0 ;  /* 0x0000002316037207 */ /* 0x000fe20004000000 */
[C---:B------:R-:W-:Y:S01]  /*4550*/  IMAD.HI.U32 R35, R8.reuse, R7, RZ ;  /* 0x0000000708237227 */ /* 0x040fe200078e00ff */
[----:B------:R-:W-:Y:S02]  /*4560*/  SEL R11, R19, R34, !P4 ;  /* 0x00000022130b7207 */ /* 0x000fe40006000000 */
[----:B------:R-:W-:Y:S01]  /*4570*/  SHF.R.U32.HI R36, RZ, R17, R36 ;  /* 0x00000011ff247219 */ /* 0x000fe20000011624 */
[----:B------:R-:W-:Y:S01]  /*4580*/  IMAD.HI.U32 R38, R3, R4, RZ ;  /* 0x0000000403267227 */ /* 0x000fe200078e00ff */
[----:B------:R-:W-:Y:S03]  /*4590*/  SHF.R.U32.HI R35, RZ, R18, R35 ;  /* 0x00000012ff237219 */ /* 0x000fe60000011623 */
[----:B------:R-:W-:Y:S01]  /*45a0*/  IMAD.HI.U32 R34, R11, R4, RZ ;  /* 0x000000040b227227 */ /* 0x000fe200078e00ff */
[----:B------:R-:W-:Y:S02]  /*45b0*/  @P2 SHF.R.U32.HI R3, RZ, R5, R38 ;  /* 0x00000005ff032219 */ /* 0x000fe40000011626 */
[----:B------:R-:W-:Y:S02]  /*45c0*/  SEL R9, R8, R35, !P0 ;  /* 0x0000002308097207 */ /* 0x000fe40004000000 */
[----:B------:R-:W-:Y:S01]  /*45d0*/  @P2 SHF.R.U32.HI R11, RZ, R5, R34 ;  /* 0x00000005ff0b2219 */ /* 0x000fe20000011622 */
[C---:B------:R-:W-:Y:S01]  /*45e0*/  IMAD R10, R40.reuse, R3, RZ ;  /* 0x00000003280a7224 */ /* 0x040fe200078e02ff */
[----:B------:R-:W-:Y:S01]  /*45f0*/  SEL R3, R13, R36, !P4 ;  /* 0x000000240d037207 */ /* 0x000fe20006000000 */
[C---:B------:R-:W-:Y:S03]  /*4600*/  IMAD.HI.U32 R14, R9.reuse, R4, RZ ;  /* 0x00000004090e7227 */ /* 0x040fe600078e00ff */
[----:B------:R-:W-:Y:S01]  /*4610*/  ISETP.GE.AND P0, PT, R9, R10, PT ;  /* 0x0000000a0900720c */ /* 0x000fe20003f06270 */
[C---:B------:R-:W-:Y:S01]  /*4620*/  IMAD R12, R40.reuse, R11, RZ ;  /* 0x0000000b280c7224 */ /* 0x040fe200078e02ff */
[-C--:B------:R-:W-:Y:S04]  /*4630*/  SHF.R.U32.HI R14, RZ, R5.reuse, R14 ;  /* 0x00000005ff0e7219 */ /* 0x080fe8000001160e */
[----:B------:R-:W-:Y:S02]  /*4640*/  ISETP.GE.OR P0, PT, R3, R12, P0 ;  /* 0x0000000c0300720c */ /* 0x000fe40000706670 */
[----:B------:R-:W-:Y:S05]  /*4650*/  SEL R15, R9, R14, !P2 ;  /* 0x0000000e090f7207 */ /* 0x000fea0005000000 */
[----:B------:R-:W-:Y:S04]  /*4660*/  IMAD.MOV R14, RZ, RZ, -R15 ;  /* 0x000000ffff0e7224 */ /* 0x000fe800078e0a0f */
[----:B------:R-:W-:Y:S02]  /*4670*/  IMAD R14, R40, R14, R9 ;  /* 0x0000000e280e7224 */ /* 0x000fe400078e0209 */
[C---:B------:R-:W-:Y:S05]  /*4680*/  @!P0 IMAD.HI.U32 R10, R3.reuse, R4, RZ ;  /* 0x00000004030a8227 */ /* 0x040fea00078e00ff */
[----:B------:R-:W-:Y:S04]  /*4690*/  @!P0 SHF.R.U32.HI R10, RZ, R5, R10 ;  /* 0x00000005ff0a8219 */ /* 0x000fe8000001160a */
[----:B------:R-:W-:Y:S01]  /*46a0*/  @!P0 SEL R0, R3, R10, !P2 ;  /* 0x0000000a03008207 */ /* 0x000fe20005000000 */
[----:B------:R-:W-:Y:S03]  /*46b0*/  IMAD.MOV R10, RZ, RZ, -R3 ;  /* 0x000000ffff0a7224 */ /* 0x000fe600078e0a03 */
[----:B------:R-:W-:Y:S01]  /*46c0*/  @!P0 IADD3 R15, PT, PT, R15, -R0, RZ ;  /* 0x800000000f0f8210 */ /* 0x000fe20007ffe0ff */
[----:B------:R-:W-:Y:S01]  /*46d0*/  @!P0 IMAD R0, R11, R14, R0 ;  /* 0x0000000e0b008224 */ /* 0x000fe200078e0200 */
[----:B------:R-:W-:Y:S01]  /*46e0*/  IADD3 R11, PT, PT, -R9, RZ, RZ ;  /* 0x000000ff090b7210 */ /* 0x000fe20007ffe1ff */
[----:B------:R-:W-:Y:S02]  /*46f0*/  IMAD R13, R2, R10, R13 ;  /* 0x0000000a020d7224 */ /* 0x000fe400078e020d */
[----:B------:R-:W-:Y:S02]  /*4700*/  @!P0 IMAD R9, R15, R40, R3 ;  /* 0x000000280f098224 */ /* 0x000fe400078e0203 */
[----:B------:R-:W-:Y:S02]  /*4710*/  @!P0 IMAD.MOV.U32 R3, RZ, RZ, R0 ;  /* 0x000000ffff038224 */ /* 0x000fe400078e0000 */
[----:B------:R-:W-:Y:S02]  /*4720*/  IMAD R8, R6, R11, R8 ;  /* 0x0000000b06087224 */ /* 0x000fe400078e0208 */
[----:B------:R-:W-:Y:S02]  /*4730*/  IMAD R13, R3, R2, R13 ;  /* 0x00000002030d7224 */ /* 0x000fe400078e020d */
[----:B------:R-:W-:Y:S02]  /*4740*/  IMAD R8, R9, R6, R8 ;  /* 0x0000000609087224 */ /* 0x000fe400078e0208 */
.L_x_83:
[----:B------:R-:W-:Y:S05]  /*4750*/  BRA.U UP1, `(.L_x_84) ;  /* 0x0000000101107547 */ /* 0x000fea000b800000 */
[----:B------:R-:W-:Y:S04]  /*4760*/  MOV R0, UR6 ;  /* 0x0000000600007c02 */ /* 0x000fe80008000f00 */
[----:B------:R-:W-:Y:S04]  /*4770*/  SHF.L.U32 R3, R0, 0x1f, RZ ;  /* 0x0000001f00037819 */ /* 0x000fe800000006ff */
[----:B------:R-:W2:Y:S02]  /*4780*/  SYNCS.PHASECHK.TRANS64.TRYWAIT P0, [UR7+0x138], R3 ;  /* 0x00013803ff0075a7 */ /* 0x000ea40008001107 */
[----:B--2---:R-:W-:Y:S05]  /*4790*/  @!P0 BRA `(.L_x_85) ;  /* 0x0000003c00708947 */ /* 0x004fea0003800000 */
.L_x_84:
[----:B------:R-:W-:Y:S02]  /*47a0*/  R2UR UR19, R21 ;  /* 0x00000000151372ca */ /* 0x000fe400000e0000 */
[----:B------:R-:W-:Y:S02]  /*47b0*/  R2UR UR18, R20 ;  /* 0x00000000141272ca */ /* 0x000fe400000e0000 */
[----:B------:R-:W-:Y:S02]  /*47c0*/  ISETP.NE.U32.AND P2, PT, RZ, UR4, PT ;  /* 0x00000004ff007c0c */ /* 0x000fe4000bf45070 */
[----:B------:R-:W-:Y:S02]  /*47d0*/  SHF.L.U32 R12, R31, 0x1f, RZ ;  /* 0x0000001f1f0c7819 */ /* 0x000fe400000006ff */
[----:B------:R-:W-:Y:S05]  /*47e0*/  ISETP.NE.AND.EX P2, PT, RZ, UR5, PT, P2 ;  /* 0x00000005ff007c0c */ /* 0x000fea000bf45320 */
[----:B------:R-:W-:Y:S02]  /*47f0*/  USHF.L.U32 UR19, UR19, 0x6, URZ ;  /* 0x0000000613137899 */ /* 0x000fe400080006ff */
[----:B------:R-:W-:Y:S01]  /*4800*/  USHF.L.U32 UR18, UR18, 0x7, URZ ;  /* 0x0000000712127899 */ /* 0x000fe200080006ff */
[----:B------:R-:W-:Y:S11]  /*4810*/  BRA.U !UP3, `(.L_x_86) ;  /* 0x000000010b347547 */ /* 0x000ff6000b800000 */
[----:B------:R-:W-:Y:S01]  /*4820*/  UPLOP3.LUT UP0, UPT, UPT, UPT, UP2, 0x80, 0x8 ;  /* 0x000000000008789c */ /* 0x000fe20003f0f020 */
[----:B--2---:R-:W-:Y:S02]  /*4830*/  HFMA2 R0, -RZ, RZ, 0, 5.9604644775390625e-08 ;  /* 0x00000001ff007431 */ /* 0x004fe400000001ff */
[----:B------:R-:W-:Y:S03]  /*4840*/  IMAD.MOV.U32 R95, RZ, RZ, 0x1 ;  /* 0x00000001ff5f7424 */ /* 0x000fe600078e00ff */
[----:B------:R-:W-:Y:S05]  /*4850*/  PLOP3.LUT P0, PT, PT, PT, UP0, 0x80, 0x8 ;  /* 0x000000000008781c */ /* 0x000fea0003f0f008 */
[----:B------:R-:W2:Y:S01]  /*4860*/  @UP0 LDCU.64 UR10, c[0x0][0x888] ;  /* 0x00011100ff0a07ac */ /* 0x000ea20008000a00 */
[----:B------:R-:W-:Y:S07]  /*4870*/  @UP0 UIMAD UR8, UR36, UR4, URZ ;  /* 0x00000004240802a4 */ /* 0x000fee000f8e02ff */
[----:B------:R-:W-:Y:S01]  /*4880*/  @!P0 PRMT R95, R0, 0x7610, R95 ;  /* 0x00007610005f8816 */ /* 0x000fe2000000005f */
[----:B--2---:R-:W-:Y:S03]  /*4890*/  @UP0 UIMAD.WIDE UR10, UR8, 0x4, UR10 ;  /* 0x00000004080a08a5 */ /* 0x004fe6000f8e020a */
[----:B------:R-:W2:Y:S03]  /*48a0*/  @!UP0 LDCU UR8, c[0x0][0x880] ;  /* 0x00011000ff0887ac */ /* 0x000ea60008000800 */
[----:B------:R-:W-:Y:S01]  /*48b0*/  IMAD.U32 R10, RZ, RZ, UR10 ;  /* 0x0000000aff0a7e24 */ /* 0x000fe2000f8e00ff */
[----:B------:R-:W-:Y:S05]  /*48c0*/  MOV R11, UR11 ;  /* 0x0000000b000b7c02 */ /* 0x000fea0008000f00 */
[----:B-----5:R3:W5:Y:S02]  /*48d0*/  @P0 LDG.E R49, desc[UR46][R10.64] ;  /* 0x0000002e0a310981 */ /* 0x020764000c1e1900 */
[----:B--23--:R-:W-:Y:S07]  /*48e0*/  @!P0 IMAD.U32 R49, RZ, RZ, UR8 ;  /* 0x00000008ff318e24 */ /* 0x00cfee000f8e00ff */
.L_x_86:
[----:B-----5:R-:W-:Y:S01]  /*48f0*/  @!P2 FSETP.EQ.AND P0, PT, R49, RZ, PT ;  /* 0x000000ff3100a20b */ /* 0x020fe20003f02000 */
[----:B------:R-:W-:Y:S01]  /*4900*/  @!UPT UIADD3 URZ, UPT, UPT, URZ, URZ, URZ ;  /* 0x000000fffffff290 */ /* 0x000fe2000fffe0ff */
[----:B------:R-:W-:Y:S11]  /*4910*/  @!P2 BRA `(.L_x_87) ;  /* 0x000000000014a947 */ /* 0x000ff60003800000 */
[----:B------:R-:W-:Y:S02]  /*4920*/  LOP3.LUT P2, RZ, R95, 0xff, RZ, 0xc0, !PT ;  /* 0x000000ff5fff7812 */ /* 0x000fe4000784c0ff */
[----:B------:R-:W-:Y:S04]  /*4930*/  PLOP3.LUT P0, PT, PT, PT, UP0, 0x80, 0x8 ;  /* 0x000000000008781c */ /* 0x000fe80003f0f008 */
[----:B------:R-:W-:Y:S07]  /*4940*/  PLOP3.LUT P0, PT, P0, PT, PT, 0x8, 0x80 ;  /* 0x000000000080781c */ /* 0x000fee000070e170 */
[----:B------:R-:W-:Y:S11]  /*4950*/  @P2 FSETP.EQ.AND P0, PT, R49, RZ, PT ;  /* 0x000000ff3100220b */ /* 0x000ff60003f02000 */
[----:B------:R-:W-:Y:S02]  /*4960*/  @!UPT UIADD3 URZ, UPT, UPT, URZ, URZ, URZ ;  /* 0x000000fffffff290 */ /* 0x000fe4000fffe0ff */
.L_x_87:
[----:B------:R-:W3:Y:S01]  /*4970*/  SYNCS.PHASECHK.TRANS64.TRYWAIT P2, [UR7+0x120], R12 ;  /* 0x0001200cff0075a7 */ /* 0x000ee20008041107 */
[----:B------:R-:W-:Y:S04]  /*4980*/  ELECT P4, URZ, PT ;  /* 0x0000000000ff782f */ /* 0x000fe80003880000 */
[----:B------:R-:W-:Y:S11]  /*4990*/  PLOP3.LUT P4, PT, P0, P4, PT, 0xf2, 0x2f ;  /* 0x00000000002f781c */ /* 0x000ff60000789e72 */
[----:B------:R-:W-:Y:S02]  /*49a0*/  @!UPT UIADD3 URZ, UPT, UPT, URZ, URZ, URZ ;  /* 0x000000fffffff290 */ /* 0x000fe4000fffe0ff */
[----:B-1----:R-:W-:Y:S05]  /*49b0*/  @!P4 IADD3 R21, P0, PT, R32, 0x580, RZ ;  /* 0x000005802015c810 */ /* 0x002fea0007f1e0ff */
[----:B------:R-:W-:Y:S01]  /*49c0*/  @!P4 IMAD.X R20, RZ, RZ, R33, P0 ;  /* 0x000000ffff14c224 */ /* 0x000fe200000e0621 */
[----:B---3--:R-:W-:Y:S07]  /*49d0*/  @!P2 BRA `(.L_x_88) ;  /* 0x0000003800f8a947 */ /* 0x008fee0003800000 */
.L_x_175:
[----:B------:R-:W3:Y:S01]  /*49e0*/  LDC.64 R14, c[0x0][0xb10] ;  /* 0x0002c400ff0e7b82 */ /* 0x000ee20000000a00 */
[----:B------:R-:W-:Y:S01]  /*49f0*/  @!P4 R2UR UR8, R20 ;  /* 0x000000001408c2ca */ /* 0x000fe200000e0000 */
[----:B------:R-:W-:Y:S01]  /*4a00*/  VOTEU.ALL UP1, P4 ;  /* 0x0000000000ff7886 */ /* 0x000fe20002020000 */
[----:B------:R-:W-:Y:S01]  /*4a10*/  @!P4 R2UR UR9, R21 ;  /* 0x000000001509c2ca */ /* 0x000fe200000e0000 */
[----:B------:R-:W-:Y:S01]  /*4a20*/  UMOV UR10, 0x0 ;  /* 0x00000000000a7882 */ /* 0x000fe20000000000 */
[----:B------:R-:W-:Y:S03]  /*4a30*/  UMOV UR11, 0x10000000 ;  /* 0x10000000000b7882 */ /* 0x000fe60000000000 */
[----:B------:R-:W5:Y:S01]  /*4a40*/  LDC.64 R10, c[0x0][0xb18] ;  /* 0x0002c600ff0a7b82 */ /* 0x000f620000000a00 */
[----:B------:R-:W-:Y:S01]  /*4a50*/  @!UP1 UIADD3 UR16, UPT, UPT, UR7, 0x200, URZ ;  /* 0x0000020007109890 */ /* 0x000fe2000fffe0ff */
[----:B------:R-:W-:Y:S01]  /*4a60*/  @P3 SHF.R.U32.HI R28, RZ, 0x10, R25 ;  /* 0x00000010ff1c3819 */ /* 0x000fe20000011619 */
[----:B------:R-:W-:Y:S01]  /*4a70*/  VOTEU.ALL UP1, P4 ;  /* 0x0000000000ff7886 */ /* 0x000fe20002020000 */
[----:B------:R-:W-:Y:S01]  /*4a80*/  UMOV UR20, UR36 ;  /* 0x0000002400147c82 */ /* 0x000fe20008000000 */
[----:B------:R-:W-:Y:S03]  /*4a90*/  VIADD R30, R30, 0x1 ;  /* 0x000000011e1e7836 */ /* 0x000fe60000000000 */
[----:B--2---:R-:W2:Y:S01]  /*4aa0*/  @!P1 LDC R0, c[0x0][0xb20] ;  /* 0x0002c800ff009b82 */ /* 0x004ea20000000800 */
[----:B------:R-:W-:Y:S01]  /*4ab0*/  IMAD.U32 R21, RZ, RZ, UR8 ;  /* 0x00000008ff157e24 */ /* 0x000fe2000f8e00ff */
[----:B------:R-:W-:Y:S06]  /*4ac0*/  UPRMT UR8, UR37, 0x654, UR17 ;  /* 0x0000065425087896 */ /* 0x000fec0008000011 */
[----:B-1----:R-:W1:Y:S01]  /*4ad0*/  @!P1 LDC R3, c[0x0][0xb0c] ;  /* 0x0002c300ff039b82 */ /* 0x002e620000000800 */
[----:B------:R-:W-:Y:S01]  /*4ae0*/  IMAD.U32 R20, RZ, RZ, UR9 ;  /* 0x00000009ff147e24 */ /* 0x000fe2000f8e00ff */
[----:B------:R-:W-:Y:S04]  /*4af0*/  @!P4 R2UR UR15, R21 ;  /* 0x00000000150fc2ca */ /* 0x000fe800000e0000 */
[----:B------:R-:W-:Y:S01]  /*4b00*/  @!P4 R2UR UR14, R20 ;  /* 0x00000000140ec2ca */ /* 0x000fe200000e0000 */
[----:B------:R-:W-:Y:S11]  /*4b10*/  @!P4 IMAD.MOV.U32 R20, RZ, RZ, 0x1000 ;  /* 0x00001000ff14c424 */ /* 0x000ff600078e00ff */
[----:B------:R-:W-:Y:S01]  /*4b20*/  @!UPT UIADD3 URZ, UPT, UPT, URZ, URZ, URZ ;  /* 0x000000fffffff290 */ /* 0x000fe2000fffe0ff */
[----:B------:R1:W-:Y:S01]  /*4b30*/  @!UP1 UTMALDG.3D [UR16], [UR14], desc[UR10] ;  /* 0x00000a100e0095b4 */ /* 0x0003e20008011000 */
[----:B------:R1:W-:Y:S02]  /*4b40*/  @!P4 SYNCS.ARRIVE.TRANS64.RED.A0TR RZ, [UR7+0x110], R20 ;  /* 0x00011014ffffc9a7 */ /* 0x0003e40008300407 */
[----:B-1----:R-:W-:Y:S01]  /*4b50*/  @!P1 ISETP.NE.AND P2, PT, R3, 0x1, PT ;  /* 0x000000010300980c */ /* 0x002fe20003f45270 */
[C---:B---3--:R-:W-:Y:S01]  /*4b60*/  @!P1 IMAD.HI.U32 R14, R13.reuse, R14, RZ ;  /* 0x0000000e0d0e9227 */ /* 0x048fe200078e00ff */
[----:B-----5:R-:W-:Y:S03]  /*4b70*/  @!P1 ISETP.NE.AND P0, PT, R10, 0x1, PT ;  /* 0x000000010a00980c */ /* 0x020fe60003f05270 */
[C---:B------:R-:W-:Y:S01]  /*4b80*/  @!P1 IMAD.HI.U32 R11, R8.reuse, R11, RZ ;  /* 0x0000000b080b9227 */ /* 0x040fe200078e00ff */
[----:B------:R-:W-:Y:S04]  /*4b90*/  @!P1 SHF.R.U32.HI R14, RZ, R15, R14 ;  /* 0x0000000fff0e9219 */ /* 0x000fe8000001160e */
[----:B--2---:R-:W-:Y:S01]  /*4ba0*/  @!P1 SHF.R.U32.HI R9, RZ, R0, R11 ;  /* 0x00000000ff099219 */ /* 0x004fe2000001160b */
[----:B------:R-:W-:Y:S01]  /*4bb0*/  SYNCS.ARRIVE.TRANS64.RED.A1T0 RZ, [UR8], RZ ;  /* 0x000000ffffff79a7 */ /* 0x000fe20008100408 */
[----:B------:R-:W-:Y:S02]  /*4bc0*/  @!P1 SEL R14, R13, R14, !P2 ;  /* 0x0000000e0d0e9207 */ /* 0x000fe40005000000 */
[----:B------:R-:W-:Y:S01]  /*4bd0*/  @!P1 SEL R9, R8, R9, !P0 ;  /* 0x0000000908099207 */ /* 0x000fe20004000000 */
[----:B------:R-:W1:Y:S04]  /*4be0*/  SYNCS.PHASECHK.TRANS64.TRYWAIT P5, [UR7+0x128], R12 ;  /* 0x0001280cff0075a7 */ /* 0x000e6800080a1107 */
[----:B------:R-:W-:Y:S02]  /*4bf0*/  @!P1 IMAD.IADD R0, R9, 0x1, -R14 ;  /* 0x0000000109009824 */ /* 0x000fe400078e0a0e */
[----:B------:R-:W-:Y:S02]  /*4c00*/  @!P1 IMAD.IADD R9, R14, 0x1, -R9 ;  /* 0x000000010e099824 */ /* 0x000fe400078e0a09 */
[----:B------:R-:W-:Y:S02]  /*4c10*/  @!P1 IMAD R13, R0, R3, R13 ;  /* 0x00000003000d9224 */ /* 0x000fe400078e020d */
[----:B------:R-:W-:Y:S01]  /*4c20*/  @!P1 IMAD R8, R9, R10, R8 ;  /* 0x0000000a09089224 */ /* 0x000fe200078e0208 */
[----:B-1----:R-:W-:Y:S06]  /*4c30*/  @!P5 BRA `(.L_x_89) ;  /* 0x000000380078d947 */ /* 0x002fec0003800000 */
.L_x_177:
[----:B-1----:R-:W-:Y:S01]  /*4c40*/  @!P4 IADD3 R3, P0, PT, R32, 0x580, RZ ;  /* 0x000005802003c810 */ /* 0x002fe20007f1e0ff */
[----:B------:R-:W-:Y:S01]  /*4c50*/  VOTEU.ALL UP1, P4 ;  /* 0x0000000000ff7886 */ /* 0x000fe20002020000 */
[----:B------:R-:W-:Y:S01]  /*4c60*/  UMOV UR20, 0x0 ;  /* 0x0000000000147882 */ /* 0x000fe20000000000 */
[----:B------:R-:W-:Y:S01]  /*4c70*/  UMOV UR21, 0x10000000 ;  /* 0x1000000000157882 */ /* 0x000fe20000000000 */
[----:B------:R-:W-:Y:S01]  /*4c80*/  @!P4 R2UR UR9, R3 ;  /* 0x000000000309c2ca */ /* 0x000fe200000e0000 */
[----:B------:R-:W-:Y:S01]  /*4c90*/  @!P4 IMAD.X R0, RZ, RZ, R33, P0 ;  /* 0x000000ffff00c224 */ /* 0x000fe200000e0621 */
[----:B------:R-:W-:Y:S01]  /*4ca0*/  @!UP1 UIADD3 UR10, UPT, UPT, UR18, 0x40, URZ ;  /* 0x00000040120a9890 */ /* 0x000fe2000fffe0ff */
[----:B------:R-:W-:Y:S01]  /*4cb0*/  ISETP.NE.AND P0, PT, R30, 0x2, PT ;  /* 0x000000021e00780c */ /* 0x000fe20003f05270 */
[----:B------:R-:W-:Y:S01]  /*4cc0*/  UMOV UR11, UR19 ;  /* 0x00000013000b7c82 */ /* 0x000fe20008000000 */
[----:B------:R-:W-:Y:S01]  /*4cd0*/  UMOV UR12, UR36 ;  /* 0x00000024000c7c82 */ /* 0x000fe20008000000 */
[----:B------:R-:W-:Y:S01]  /*4ce0*/  @!P4 R2UR UR8, R0 ;  /* 0x000000000008c2ca */ /* 0x000fe200000e0000 */
[----:B------:R-:W-:Y:S01]  /*4cf0*/  IMAD.IADD R20, R8, 0x1, R94 ;  /* 0x0000000108147824 */ /* 0x000fe200078e025e */
[----:B------:R-:W-:Y:S01]  /*4d00*/  @P3 R2UR UR36, R28 ;  /* 0x000000001c2432ca */ /* 0x000fe200000e0000 */
[----:B------:R-:W-:Y:S01]  /*4d10*/  IMAD.IADD R21, R13, 0x1, R96 ;  /* 0x000000010d157824 */ /* 0x000fe200078e0260 */
[----:B------:R-:W-:Y:S02]  /*4d20*/  SEL R0, RZ, 0x1, P0 ;  /* 0x00000001ff007807 */ /* 0x000fe40000000000 */
[----:B------:R-:W-:Y:S01]  /*4d30*/  LOP3.LUT R31, R31, 0x1, RZ, 0x3c, !PT ;  /* 0x000000011f1f7812 */ /* 0x000fe200078e3cff */
[----:B------:R-:W-:Y:S01]  /*4d40*/  IMAD.U32 R10, RZ, RZ, UR9 ;  /* 0x00000009ff0a7e24 */ /* 0x000fe2000f8e00ff */
[----:B------:R-:W-:Y:S01]  /*4d50*/  @!UP1 UIADD3 UR9, UPT, UPT, UR7, 0x118, URZ ;  /* 0x0000011807099890 */ /* 0x000fe2000fffe0ff */
[----:B------:R-:W-:Y:S02]  /*4d60*/  LOP3.LUT R29, R29, R0, RZ, 0x3c, !PT ;  /* 0x000000001d1d7212 */ /* 0x000fe400078e3cff */
[----:B------:R-:W-:Y:S02]  /*4d70*/  SEL R30, R30, RZ, P0 ;  /* 0x000000ff1e1e7207 */ /* 0x000fe40000000000 */
[----:B------:R-:W-:Y:S01]  /*4d80*/  IMAD.U32 R11, RZ, RZ, UR8 ;  /* 0x00000008ff0b7e24 */ /* 0x000fe2000f8e00ff */
[----:B------:R-:W-:Y:S01]  /*4d90*/  @!P4 R2UR UR14, R10 ;  /* 0x000000000a0ec2ca */ /* 0x000fe200000e0000 */
[----:B------:R-:W-:Y:S01]  /*4da0*/  @!UP1 UIADD3 UR8, UPT, UPT, UR7, 0x1200, URZ ;  /* 0x0000120007089890 */ /* 0x000fe2000fffe0ff */
[----:B------:R-:W-:Y:S02]  /*4db0*/  VOTEU.ALL UP1, P4 ;  /* 0x0000000000ff7886 */ /* 0x000fe40002020000 */
[----:B------:R-:W-:Y:S11]  /*4dc0*/  @!P4 R2UR UR15, R11 ;  /* 0x000000000b0fc2ca */ /* 0x000ff600000e0000 */
[----:B------:R-:W-:Y:S02]  /*4dd0*/  @!UPT UIADD3 URZ, UPT, UPT, URZ, URZ, URZ ;  /* 0x000000fffffff290 */ /* 0x000fe4000fffe0ff */
[----:B------:R2:W-:Y:S01]  /*4de0*/  @!UP1 UTMALDG.3D [UR8], [UR14], desc[UR20] ;  /* 0x000014080e0095b4 */ /* 0x0005e20008011000 */
[----:B------:R2:W-:Y:S01]  /*4df0*/  @!P4 SYNCS.ARRIVE.TRANS64.RED.A0TR RZ, [UR7+0x118], R23 ;  /* 0x00011817ffffc9a7 */ /* 0x0005e20008300407 */
[----:B------:R-:W-:Y:S01]  /*4e00*/  UPLOP3.LUT UP1, UPT, UPT, UPT, UPT, 0x80, 0x8 ;  /* 0x000000000008789c */ /* 0x000fe20003f2f070 */
[----:B------:R-:W-:Y:S01]  /*4e10*/  SYNCS.ARRIVE.TRANS64.RED.A1T0 RZ, [UR13], RZ ;  /* 0x000000ffffff79a7 */ /* 0x000fe2000810040d */
[----:B------:R-:W-:Y:S09]  /*4e20*/  @P3 BRA `(.L_x_90) ;  /* 0xfffffff400503947 */ /* 0x000ff2000383ffff */
[----:B------:R-:W-:-:S04]  /*4e30*/  SHF.L.U32 R3, R31, 0x1f, RZ ;  /* 0x0000001f1f037819 */ /* 0x000fc800000006ff */
[----:B------:R-:W1:Y:S02]  /*4e40*/  SYNCS.PHASECHK.TRANS64.TRYWAIT P0, [UR7+0x120], R3 ;  /* 0x00012003ff0075a7 */ /* 0x000e640008001107 */
[----:B-1----:R-:W-:Y:S05]  /*4e50*/  @!P0 BRA `(.L_x_91) ;  /* 0x0000003800088947 */ /* 0x002fea0003800000 */
.L_x_179:
[----:B-1----:R-:W-:-:S07]  /*4e60*/  MOV R0, UR7 ;  /* 0x0000000700007c02 */ /* 0x002fce0008000f00 */
.L_x_92:
[----:B-1----:R-:W-:-:S04]  /*4e70*/  SHF.L.U32 R3, R31, 0x1f, RZ ;  /* 0x0000001f1f037819 */ /* 0x002fc800000006ff */
[----:B------:R1:W3:Y:S03]  /*4e80*/  SYNCS.PHASECHK.TRANS64.TRYWAIT P0, [R0+URZ+0x128], R3 ;  /* 0x00012803000075a7 */ /* 0x0002e600080011ff */
[----:B---3--:R-:W-:Y:S05]  /*4e90*/  @!P0 NANOSLEEP.SYNCS 0x989680 ;  /* 0x009896800000895d */ /* 0x008fea0003900000 */
[----:B------:R-:W3:Y:S02]  /*4ea0*/  @!P0 SYNCS.PHASECHK.TRANS64 P0, [R0+URZ+0x128], R3 ;  /* 0x00012803000085a7 */ /* 0x000ee400080010ff */
[----:B--23--:R-:W-:Y:S05]  /*4eb0*/  @P0 EXIT ;  /* 0x000000000000094d */ /* 0x00cfea0003800000 */
[----:B------:R-:W-:Y:S05]  /*4ec0*/  BRA `(.L_x_92) ;  /* 0xfffffffc00e87947 */ /* 0x000fea000383ffff */
.L_x_81:
[----:B------:R-:W-:-:S06]  /*4ed0*/  UISETP.GE.AND UP1, UPT, UR8, 0x4, UPT ;  /* 0x000000040800788c */ /* 0x000fcc000bf26270 */
[----:B------:R-:W-:-:S13]  /*4ee0*/  PLOP3.LUT P0, PT, PT, PT, UP1, 0x80, 0x8 ;  /* 0x000000000008781c */ /* 0x000fda0003f0f018 */
[----:B------:R-:W-:Y:S05]  /*4ef0*/  @!P0 EXIT ;  /* 0x000000000000894d */ /* 0x000fea0003800000 */
[----:B------:R-:W-:Y:S01]  /*4f00*/  BAR.SYNC.DEFER_BLOCKING 0x6, 0xa0 ;  /* 0x0182800000007b1d */ /* 0x000fe20000010000 */
[C---:B------:R-:W-:Y:S01]  /*4f10*/  IMAD.SHL.U32 R7, R108.reuse, 0x40, RZ ;  /* 0x000000406c077824 */ /* 0x040fe200078e00ff */
[C---:B------:R-:W-:Y:S01]  /*4f20*/  LOP3.LUT R110, R108.reuse, 0x60, RZ, 0xc0, !PT ;  /* 0x000000606c6e7812 */ /* 0x040fe200078ec0ff */
[C---:B------:R-:W-:Y:S01]  /*4f30*/  IMAD.SHL.U32 R100, R108.reuse, 0x20, RZ ;  /* 0x000000206c647824 */ /* 0x040fe200078e00ff */
[----:B------:R-:W-:Y:S01]  /*4f40*/  CS2R R106, SRZ ;  /* 0x00000000006a7805 */ /* 0x000fe2000001ff00 */
[C---:B------:R-:W-:Y:S01]  /*4f50*/  IMAD.SHL.U32 R0, R108.reuse, 0x2, RZ ;  /* 0x000000026c007824 */ /* 0x040fe200078e00ff */
[----:B------:R-:W-:Y:S02]  /*4f60*/  UMOV UR49, 0x400 ;  /* 0x0000040000317882 */ /* 0x000fe40000000000 */
[----:B------:R-:W1:Y:S01]  /*4f70*/  LDC R99, c[0x0][0x370] ;  /* 0x0000dc00ff637b82 */ /* 0x000e620000000800 */
[----:B------:R-:W-:Y:S01]  /*4f80*/  ULEA UR49, UR37, UR49, 0x18 ;  /* 0x0000003125317291 */ /* 0x000fe2000f8ec0ff */
[----:B------:R-:W-:Y:S01]  /*4f90*/  LOP3.LUT R5, R7, 0x180, RZ, 0xc0, !PT ;  /* 0x0000018007057812 */ /* 0x000fe200078ec0ff */
[----:B------:R-:W-:Y:S01]  /*4fa0*/  IMAD.U32 R46, R108, 0x10000, RZ ;  /* 0x000100006c2e7824 */ /* 0x000fe200078e00ff */
[----:B------:R-:W-:Y:S01]  /*4fb0*/  LOP3.LUT R100, R100, 0xc00, RZ, 0xc0, !PT ;  /* 0x00000c0064647812 */ /* 0x000fe200078ec0ff */
[----:B------:R-:W-:Y:S01]  /*4fc0*/  UIADD3 UR4, UPT, UPT, UR49, 0x2200, URZ ;  /* 0x0000220031047890 */ /* 0x000fe2000fffe0ff */
[----:B------:R-:W-:Y:S01]  /*4fd0*/  LOP3.LUT R0, R5, 0x20, R0, 0xf8, !PT ;  /* 0x0000002005007812 */ /* 0x000fe200078ef800 */
[----:B------:R-:W-:Y:S01]  /*4fe0*/  IMAD.SHL.U32 R5, R108, 0x8, RZ ;  /* 0x000000086c057824 */ /* 0x000fe200078e00ff */
[----:B------:R-:W2:Y:S01]  /*4ff0*/  LDC R42, c[0x0][0xb0c] ;  /* 0x0002c300ff2a7b82 */ /* 0x000ea20000000800 */
[----:B------:R-:W-:Y:S01]  /*5000*/  LOP3.LUT R100, R100, 0x40, R7, 0xf8, !PT ;  /* 0x0000004064647812 */ /* 0x000fe200078ef807 */
[----:B------:R-:W-:Y:S01]  /*5010*/  IMAD.MOV.U32 R44, RZ, RZ, RZ ;  /* 0x000000ffff2c7224 */ /* 0x000fe200078e00ff */
[----:B------:R-:W-:Y:S01]  /*5020*/  LOP3.LUT R46, R46, 0x600000, RZ, 0xc0, !PT ;  /* 0x006000002e2e7812 */ /* 0x000fe200078ec0ff */
[----:B------:R-:W-:Y:S01]  /*5030*/  IMAD.MOV.U32 R112, RZ, RZ, RZ ;  /* 0x000000ffff707224 */ /* 0x000fe200078e00ff */
[----:B------:R-:W-:-:S02]  /*5040*/  LOP3.LUT R108, R108, 0x2, RZ, 0xc0, !PT ;  /* 0x000000026c6c7812 */ /* 0x000fc400078ec0ff */
[----:B------:R-:W-:Y:S02]  /*5050*/  CS2R R104, SRZ ;  /* 0x0000000000687805 */ /* 0x000fe4000001ff00 */
[----:B------:R-:W-:Y:S01]  /*5060*/  LOP3.LUT R5, R0, 0x30, R5, 0x78, !PT ;  /* 0x0000003000057812 */ /* 0x000fe200078e7805 */
[----:B------:R-:W4:Y:S01]  /*5070*/  LDC R97, c[0x0][0xb20] ;  /* 0x0002c800ff617b82 */ /* 0x000f220000000800 */
[----:B------:R-:W3:Y:S01]  /*5080*/  LDS R3, [UR49+0x1f0] ;  /* 0x0001f031ff037984 */ /* 0x000ee20008000800 */
[----:B------:R-:W-:Y:S01]  /*5090*/  LOP3.LUT R100, R100, 0x200, R7, 0xf8, !PT ;  /* 0x0000020064647812 */ /* 0x000fe200078ef807 */
[----:B------:R-:W-:Y:S01]  /*50a0*/  IMAD.MOV R102, RZ, RZ, -R108 ;  /* 0x000000ffff667224 */ /* 0x000fe200078e0a6c */
[----:B------:R-:W1:Y:S01]  /*50b0*/  LDCU.64 UR52, c[0x0][0x348] ;  /* 0x00006900ff3477ac */ /* 0x000e620008000a00 */
[----:B------:R-:W-:Y:S01]  /*50c0*/  IMAD.U32 R109, RZ, RZ, UR4 ;  /* 0x00000004ff6d7e24 */ /* 0x000fe2000f8e00ff */
[----:B------:R-:W-:Y:S02]  /*50d0*/  LOP3.LUT R100, R100, R5, RZ, 0xfc, !PT ;  /* 0x0000000564647212 */ /* 0x000fe400078efcff */
[----:B------:R-:W1:Y:S01]  /*50e0*/  LDC R41, c[0x0][0xb30] ;  /* 0x0002cc00ff297b82 */ /* 0x000e620000000800 */
[----:B------:R-:W1:Y:S01]  /*50f0*/  LDCU.64 UR38, c[0x0][0x888] ;  /* 0x00011100ff2677ac */ /* 0x000e620008000a00 */
[----:B------:R-:W1:Y:S06]  /*5100*/  LDCU.64 UR44, c[0x0][0x890] ;  /* 0x00011200ff2c77ac */ /* 0x000e6c0008000a00 */
[----:B------:R-:W1:Y:S01]  /*5110*/  LDC.64 R92, c[0x0][0xb10] ;  /* 0x0002c400ff5c7b82 */ /* 0x000e620000000a00 */
[----:B------:R-:W-:-:S07]  /*5120*/  UIADD3 UR48, UPT, UPT, UR49, 0x200, URZ ;  /* 0x0000020031307890 */ /* 0x000fce000fffe0ff */
[----:B------:R-:W1:Y:S08]  /*5130*/  LDC.64 R38, c[0x0][0xb18] ;  /* 0x0002c600ff267b82 */ /* 0x000e700000000a00 */
[----:B------:R-:W1:Y:S08]  /*5140*/  LDC.64 R36, c[0x0][0xb28] ;  /* 0x0002ca00ff247b82 */ /* 0x000e700000000a00 */
[----:B------:R-:W1:Y:S01]  /*5150*/  LDC.64 R90, c[0x0][0x8b0] ;  /* 0x00022c00ff5a7b82 */ /* 0x000e620000000a00 */
[----:B---3--:R-:W-:-:S07]  /*5160*/  IMAD.IADD R46, R3, 0x1, R46 ;  /* 0x00000001032e7824 */ /* 0x008fce00078e022e */
[----:B------:R-:W3:Y:S08]  /*5170*/  LDC.64 R88, c[0x0][0x8a8] ;  /* 0x00022a00ff587b82 */ /* 0x000ef00000000a00 */
[----:B--2-4-:R-:W1:Y:S02]  /*5180*/  LDC R98, c[0x0][0x374] ;  /* 0x0000dd00ff627b82 */ /* 0x014e640000000800 */
.L_x_118:
[----:B------:R-:W-:Y:S02]  /*5190*/  LEA R0, R112, UR49, 0x3 ;  /* 0x0000003170007c11 */ /* 0x000fe4000f8e18ff */
[----:B------:R-:W-:Y:S02]  /*51a0*/  SHF.L.U32 R3, R106, 0x1f, RZ ;  /* 0x0000001f6a037819 */ /* 0x000fe400000006ff */
[----:B------:R-:W-:Y:S02]  /*51b0*/  LEA R16, R112, UR49, 0x4 ;  /* 0x0000003170107c11 */ /* 0x000fe4000f8e20ff */
[----:B------:R-:W2:Y:S02]  /*51c0*/  SYNCS.PHASECHK.TRANS64.TRYWAIT P0, [R0+URZ+0x140], R3 ;  /* 0x00014003000075a7 */ /* 0x000ea400080011ff */
[----:B-12---:R-:W-:Y:S05]  /*51d0*/  @!P0 BRA `(.L_x_93) ;  /* 0x0000003400408947 */ /* 0x006fea0003800000 */
.L_x_180:
[----:B------:R-:W4:Y:S01]  /*51e0*/  LDC.64 R12, c[0x0][0xb10] ;  /* 0x0002c400ff0c7b82 */ /* 0x000f220000000a00 */
[----:B------:R-:W3:Y:S01]  /*51f0*/  LDS.128 R16, [R16+0x1d0] ;  /* 0x0001d00010107984 */ /* 0x000ee20000000c00 */
[----:B-1----:R-:W-:Y:S01]  /*5200*/  ISETP.NE.AND P1, PT, R41, 0x1, PT ;  /* 0x000000012900780c */ /* 0x002fe20003f25270 */
[----:B--2---:R-:W-:Y:S01]  /*5210*/  VIADD R0, R0, 0x150 ;  /* 0x0000015000007836 */ /* 0x004fe20000000000 */
[----:B------:R-:W-:Y:S04]  /*5220*/  ISETP.GE.AND P0, PT, R40, 0x1, PT ;  /* 0x000000012800780c */ /* 0x000fe80003f06270 */
[----:B------:R-:W1:Y:S01]  /*5230*/  LDC.64 R10, c[0x0][0xb18] ;  /* 0x0002c600ff0a7b82 */ /* 0x000e620000000a00 */
[----:B------:R-:W-:Y:S01]  /*5240*/  PRMT R0, RZ, 0x654, R0 ;  /* 0x00000654ff007816 */ /* 0x000fe20000000000 */
[----:B------:R-:W-:Y:S01]  /*5250*/  @!PT LDS RZ, [RZ] ;  /* 0x00000000fffff984 */ /* 0x000fe20000000800 */
[----:B------:R-:W-:Y:S01]  /*5260*/  @!PT LDS RZ, [RZ] ;  /* 0x00000000fffff984 */ /* 0x000fe20000000800 */
[----:B------:R-:W-:Y:S01]  /*5270*/  @!PT LDS RZ, [RZ] ;  /* 0x00000000fffff984 */ /* 0x000fe20000000800 */
[----:B------:R-:W-:Y:S01]  /*5280*/  @!PT LDS RZ, [RZ] ;  /* 0x00000000fffff984 */ /* 0x000fe20000000800 */
[----:B------:R2:W-:Y:S06]  /*5290*/  MEMBAR.ALL.CTA ;  /* 0x0000000000007992 */ /* 0x0005ec0000008000 */
[----:B--2---:R-:W2:Y:S01]  /*52a0*/  FENCE.VIEW.ASYNC.S ;  /* 0x00000000000073c6 */ /* 0x004ea20000000000 */
[----:B------:R-:W1:Y:S08]  /*52b0*/  @!P1 LDC R14, c[0x0][0xb20] ;  /* 0x0002c800ff0e9b82 */ /* 0x000e700000000800 */
[----:B------:R-:W1:Y:S01]  /*52c0*/  @!P1 LDC R9, c[0x0][0xb0c] ;  /* 0x0002c300ff099b82 */ /* 0x000e620000000800 */
[----:B--2---:R2:W-:Y:S01]  /*52d0*/  SYNCS.ARRIVE.TRANS64.RED.A1T0 RZ, [R0+URZ], RZ ;  /* 0x000000ff00ff79a7 */ /* 0x0045e200081004ff */
[----:B---3--:R-:W-:Y:S04]  /*52e0*/  LOP3.LUT P4, RZ, R18, 0x1, RZ, 0xc0, !PT ;  /* 0x0000000112ff7812 */ /* 0x008fe8000788c0ff */
[----:B------:R-:W-:Y:S09]  /*52f0*/  P2R R111, PR, RZ, 0x10 ;  /* 0x00000010ff6f7803 */ /* 0x000ff20000000000 */
[----:B------:R-:W-:Y:S02]  /*5300*/  @P4 MOV R45, R16 ;  /* 0x00000010002d4202 */ /* 0x000fe40000000f00 */
[----:B------:R-:W-:Y:S01]  /*5310*/  @P4 LOP3.LUT R43, R17, 0xffff, RZ, 0xc0, !PT ;  /* 0x0000ffff112b4812 */ /* 0x000fe200078ec0ff */
[----:B--2-4-:R-:W-:Y:S06]  /*5320*/  @!P0 BRA `(.L_x_94) ;  /* 0x0000000000a48947 */ /* 0x014fec0003800000 */
[----:B------:R-:W-:Y:S01]  /*5330*/  IMAD.HI.U32 R24, R98, R39, RZ ;  /* 0x0000002762187227 */ /* 0x000fe200078e00ff */
[----:B------:R-:W-:Y:S02]  /*5340*/  ISETP.NE.AND P0, PT, R38, 0x1, PT ;  /* 0x000000012600780c */ /* 0x000fe40003f05270 */
[----:B------:R-:W-:Y:S01]  /*5350*/  ISETP.NE.AND P2, PT, R40, 0x1, PT ;  /* 0x000000012800780c */ /* 0x000fe20003f45270 */
[-C--:B------:R-:W-:Y:S01]  /*5360*/  IMAD.HI.U32 R22, R99, R92.reuse, RZ ;  /* 0x0000005c63167227 */ /* 0x080fe200078e00ff */
[----:B------:R-:W-:Y:S02]  /*5370*/  SHF.R.U32.HI R23, RZ, R97, R24 ;  /* 0x00000061ff177219 */ /* 0x000fe40000011618 */
[----:B------:R-:W-:Y:S01]  /*5380*/  ISETP.NE.AND P3, PT, R42, 0x1, PT ;  /* 0x000000012a00780c */ /* 0x000fe20003f65270 */
[----:B------:R-:W-:Y:S01]  /*5390*/  IMAD.HI.U32 R28, R43, R39, RZ ;  /* 0x000000272b1c7227 */ /* 0x000fe200078e00ff */
[----:B------:R-:W-:Y:S02]  /*53a0*/  SHF.R.U32.HI R22, RZ, R93, R22 ;  /* 0x0000005dff167219 */ /* 0x000fe40000011616 */
[----:B------:R-:W-:Y:S01]  /*53b0*/  SEL R3, R98, R23, !P0 ;  /* 0x0000001762037207 */ /* 0x000fe20004000000 */
[----:B------:R-:W-:Y:S01]  /*53c0*/  IMAD.HI.U32 R26, R45, R92, RZ ;  /* 0x0000005c2d1a7227 */ /* 0x000fe200078e00ff */
[----:B------:R-:W-:Y:S03]  /*53d0*/  SEL R7, R99, R22, !P3 ;  /* 0x0000001663077207 */ /* 0x000fe60005800000 */
[-C--:B------:R-:W-:Y:S01]  /*53e0*/  IMAD.HI.U32 R22, R3, R36.reuse, RZ ;  /* 0x0000002403167227 */ /* 0x080fe200078e00ff */
[----:B------:R-:W-:Y:S03]  /*53f0*/  SHF.R.U32.HI R26, RZ, R93, R26 ;  /* 0x0000005dff1a7219 */ /* 0x000fe6000001161a */
[----:B------:R-:W-:Y:S01]  /*5400*/  IMAD.HI.U32 R24, R7, R36, RZ ;  /* 0x0000002407187227 */ /* 0x000fe200078e00ff */
[----:B------:R-:W-:Y:S02]  /*5410*/  @P2 SHF.R.U32.HI R3, RZ, R37, R22 ;  /* 0x00000025ff032219 */ /* 0x000fe40000011616 */
[----:B------:R-:W-:Y:S02]  /*5420*/  SHF.R.U32.HI R22, RZ, R97, R28 ;  /* 0x00000061ff167219 */ /* 0x000fe4000001161c */
[----:B------:R-:W-:Y:S01]  /*5430*/  @P2 SHF.R.U32.HI R7, RZ, R37, R24 ;  /* 0x00000025ff072219 */ /* 0x000fe20000011618 */
[C---:B------:R-:W-:Y:S01]  /*5440*/  IMAD R2, R40.reuse, R3, RZ ;  /* 0x0000000328027224 */ /* 0x040fe200078e02ff */
[----:B------:R-:W-:Y:S02]  /*5450*/  SEL R5, R43, R22, !P0 ;  /* 0x000000162b057207 */ /* 0x000fe40004000000 */
[----:B------:R-:W-:Y:S01]  /*5460*/  SEL R3, R45, R26, !P3 ;  /* 0x0000001a2d037207 */ /* 0x000fe20005800000 */
[----:B------:R-:W-:Y:S01]  /*5470*/  IMAD R4, R40, R7, RZ ;  /* 0x0000000728047224 */ /* 0x000fe200078e02ff */
[C---:B------:R-:W-:Y:S01]  /*5480*/  ISETP.GE.AND P0, PT, R5.reuse, R2, PT ;  /* 0x000000020500720c */ /* 0x040fe20003f06270 */
[----:B------:R-:W-:Y:S03]  /*5490*/  IMAD.HI.U32 R6, R5, R36, RZ ;  /* 0x0000002405067227 */ /* 0x000fe600078e00ff */
[----:B------:R-:W-:Y:S01]  /*54a0*/  ISETP.GE.OR P0, PT, R3, R4, P0 ;  /* 0x000000040300720c */ /* 0x000fe20000706670 */
[----:B------:R-:W-:Y:S01]  /*54b0*/  IMAD.MOV R4, RZ, RZ, -R3 ;  /* 0x000000ffff047224 */ /* 0x000fe200078e0a03 */
[-C--:B------:R-:W-:Y:S03]  /*54c0*/  SHF.R.U32.HI R6, RZ, R37.reuse, R6 ;  /* 0x00000025ff067219 */ /* 0x080fe60000011606 */
[----:B------:R-:W-:Y:S01]  /*54d0*/  IMAD R45, R42, R4, R45 ;  /* 0x000000042a2d7224 */ /* 0x000fe200078e022d */
[----:B------:R-:W-:Y:S05]  /*54e0*/  SEL R15, R5, R6, !P2 ;  /* 0x00000006050f7207 */ /* 0x000fea0005000000 */
[----:B------:R-:W-:Y:S02]  /*54f0*/  IMAD.MOV R6, RZ, RZ, -R15 ;  /* 0x000000ffff067224 */ /* 0x000fe400078e0a0f */
[C---:B------:R-:W-:Y:S04]  /*5500*/  @!P0 IMAD.HI.U32 R2, R3.reuse, R36, RZ ;  /* 0x0000002403028227 */ /* 0x040fe800078e00ff */
[----:B------:R-:W-:Y:S01]  /*5510*/  IMAD R6, R40, R6, R5 ;  /* 0x0000000628067224 */ /* 0x000fe200078e0205 */
[----:B------:R-:W-:Y:S04]  /*5520*/  @!P0 SHF.R.U32.HI R2, RZ, R37, R2 ;  /* 0x00000025ff028219 */ /* 0x000fe80000011602 */
[----:B------:R-:W-:Y:S02]  /*5530*/  @!P0 SEL R0, R3, R2, !P2 ;  /* 0x0000000203008207 */ /* 0x000fe40005000000 */
[----:B------:R-:W-:Y:S02]  /*5540*/  IADD3 R2, PT, PT, -R5, RZ, RZ ;  /* 0x000000ff05027210 */ /* 0x000fe40007ffe1ff */
[----:B------:R-:W-:Y:S01]  /*5550*/  @!P0 IADD3 R8, PT, PT, R15, -R0, RZ ;  /* 0x800000000f088210 */ /* 0x000fe20007ffe0ff */
[----:B------:R-:W-:Y:S02]  /*5560*/  @!P0 IMAD R0, R7, R6, R0 ;  /* 0x0000000607008224 */ /* 0x000fe400078e0200 */
[----:B------:R-:W-:Y:S02]  /*5570*/  IMAD R43, R38, R2, R43 ;  /* 0x00000002262b7224 */ /* 0x000fe400078e022b */
[----:B------:R-:W-:Y:S02]  /*5580*/  @!P0 IMAD R5, R8, R40, R3 ;  /* 0x0000002808058224 */ /* 0x000fe400078e0203 */
[----:B------:R-:W-:Y:S04]  /*5590*/  @!P0 IMAD.MOV.U32 R3, RZ, RZ, R0 ;  /* 0x000000ffff038224 */ /* 0x000fe800078e0000 */
[----:B------:R-:W-:Y:S02]  /*55a0*/  IMAD R45, R3, R42, R45 ;  /* 0x0000002a032d7224 */ /* 0x000fe400078e022d */
[----:B------:R-:W-:Y:S07]  /*55b0*/  IMAD R43, R5, R38, R43 ;  /* 0x00000026052b7224 */ /* 0x000fee00078e022b */
.L_x_94:
[----:B-1----:R-:W-:Y:S01]  /*55c0*/  @!P1 ISETP.NE.AND P0, PT, R10, 0x1, PT ;  /* 0x000000010a00980c */ /* 0x002fe20003f05270 */
[----:B------:R-:W-:Y:S01]  /*55d0*/  @!P1 IMAD.HI.U32 R0, R45, R12, RZ ;  /* 0x0000000c2d009227 */ /* 0x000fe200078e00ff */
[----:B------:R-:W-:Y:S01]  /*55e0*/  @!P1 ISETP.NE.AND P2, PT, R9, 0x1, PT ;  /* 0x000000010900980c */ /* 0x000fe20003f45270 */
[----:B------:R-:W-:Y:S01]  /*55f0*/  ULOP3.LUT UP0, URZ, UR48, 0x1b0, URZ, 0xc0, !UPT ;  /* 0x000001b030ff7892 */ /* 0x000fe2000f80c0ff */
[----:B------:R-:W-:Y:S01]  /*5600*/  R2UR UR42, R21 ;  /* 0x00000000152a72ca */ /* 0x000fe200000e0000 */
[----:B------:R-:W-:Y:S01]  /*5610*/  @!P1 IMAD.HI.U32 R3, R43, R11, RZ ;  /* 0x0000000b2b039227 */ /* 0x000fe200078e00ff */
[----:B------:R-:W-:Y:S02]  /*5620*/  @!P1 SHF.R.U32.HI R0, RZ, R13, R0 ;  /* 0x0000000dff009219 */ /* 0x000fe40000011600 */
[----:B------:R-:W-:Y:S01]  /*5630*/  R2UR UR41, R20 ;  /* 0x00000000142972ca */ /* 0x000fe200000e0000 */
[----:B------:R-:W-:Y:S01]  /*5640*/  VIADD R112, R112, 0x1 ;  /* 0x0000000170707836 */ /* 0x000fe20000000000 */
[----:B------:R-:W-:Y:S02]  /*5650*/  @!P1 SHF.R.U32.HI R2, RZ, R14, R3 ;  /* 0x0000000eff029219 */ /* 0x000fe40000011603 */
[----:B------:R-:W-:Y:S02]  /*5660*/  @!P1 SEL R3, R45, R0, !P2 ;  /* 0x000000002d039207 */ /* 0x000fe40005000000 */
[----:B------:R-:W-:Y:S02]  /*5670*/  @!P1 SEL R2, R43, R2, !P0 ;  /* 0x000000022b029207 */ /* 0x000fe40004000000 */
[----:B------:R-:W-:Y:S01]  /*5680*/  @P4 SHF.R.U32.HI R103, RZ, 0x10, R17 ;  /* 0x00000010ff674819 */ /* 0x000fe20000011611 */
[----:B------:R-:W-:Y:S02]  /*5690*/  USHF.L.U32 UR42, UR42, 0x6, URZ ;  /* 0x000000062a2a7899 */ /* 0x000fe400080006ff */
[----:B------:R-:W-:Y:S02]  /*56a0*/  @!P1 IMAD.IADD R0, R2, 0x1, -R3 ;  /* 0x0000000102009824 */ /* 0x000fe400078e0a03 */
[----:B------:R-:W-:Y:S01]  /*56b0*/  @!P1 IMAD.IADD R2, R3, 0x1, -R2 ;  /* 0x0000000103029824 */ /* 0x000fe200078e0a02 */
[----:B------:R-:W-:Y:S01]  /*56c0*/  USHF.L.U32 UR41, UR41, 0x7, URZ ;  /* 0x0000000729297899 */ /* 0x000fe200080006ff */
[----:B------:R-:W-:Y:S02]  /*56d0*/  @!P1 IMAD R45, R0, R9, R45 ;  /* 0x00000009002d9224 */ /* 0x000fe400078e022d */
[----:B------:R-:W-:Y:S01]  /*56e0*/  @!P1 IMAD R43, R2, R10, R43 ;  /* 0x0000000a022b9224 */ /* 0x000fe200078e022b */
[----:B------:R-:W-:Y:S08]  /*56f0*/  BRA.U !UP0, `(.L_x_95) ;  /* 0x0000000108407547 */ /* 0x000ff0000b800000 */
[----:B------:R-:W1:Y:S01]  /*5700*/  LDCU.64 UR8, c[0x4][0x80] ;  /* 0x01001000ff0877ac */ /* 0x000e620008000a00 */
[----:B------:R-:W-:Y:S01]  /*5710*/  MOV R3, 0x0 ;  /* 0x0000000000037802 */ /* 0x000fe20000000f00 */
[----:B------:R-:W-:Y:S02]  /*5720*/  HFMA2 R12, -RZ, RZ, 0, 5.9604644775390625e-08 ;  /* 0x00000001ff0c7431 */ /* 0x000fe400000001ff */
[----:B------:R-:W-:Y:S02]  /*5730*/  IMAD.MOV.U32 R8, RZ, RZ, 0x70 ;  /* 0x00000070ff087424 */ /* 0x000fe400078e00ff */
[----:B------:R-:W-:Y:S01]  /*5740*/  IMAD.MOV.U32 R13, RZ, RZ, RZ ;  /* 0x000000ffff0d7224 */ /* 0x000fe200078e00ff */
[----:B------:R-:W2:Y:S01]  /*5750*/  LDCU.64 UR6, c[0x4][0x88] ;  /* 0x01001100ff0677ac */ /* 0x000ea20008000a00 */
[----:B------:R-:W3:Y:S01]  /*5760*/  LDC.64 R2, c[0x4][R3] ;  /* 0x0100000003027b82 */ /* 0x000ee20000000a00 */
[----:B------:R-:W4:Y:S01]  /*5770*/  LDCU.64 UR4, c[0x4][0x8] ;  /* 0x01000100ff0477ac */ /* 0x000f220008000a00 */
[----:B-1----:R-:W-:Y:S01]  /*5780*/  MOV R5, UR9 ;  /* 0x0000000900057c02 */ /* 0x002fe20008000f00 */
[----:B------:R-:W-:Y:S01]  /*5790*/  IMAD.U32 R4, RZ, RZ, UR8 ;  /* 0x00000008ff047e24 */ /* 0x000fe2000f8e00ff */
[----:B--2---:R-:W-:Y:S01]  /*57a0*/  MOV R7, UR7 ;  /* 0x0000000700077c02 */ /* 0x004fe20008000f00 */
[----:B------:R-:W-:Y:S01]  /*57b0*/  IMAD.U32 R6, RZ, RZ, UR6 ;  /* 0x00000006ff067e24 */ /* 0x000fe2000f8e00ff */
[----:B----4-:R-:W-:Y:S01]  /*57c0*/  MOV R11, UR5 ;  /* 0x00000005000b7c02 */ /* 0x010fe20008000f00 */
[----:B------:R-:W-:Y:S02]  /*57d0*/  IMAD.U32 R10, RZ, RZ, UR4 ;  /* 0x00000004ff0a7e24 */ /* 0x000fe4000f8e00ff */
[----:B------:R-:W-:Y:S07]  /*57e0*/  LEPC R20, `(.L_x_95) ;  /* 0x000000001014794e */ /* 0x000fee0000000000 */
[----:B---3-5:R-:W-:Y:S05]  /*57f0*/  CALL.ABS.NOINC R2 ;  /* 0x0000000002007343 */ /* 0x028fea0003c00000 */
.L_x_95:
[----:B------:R-:W-:Y:S01]  /*5800*/  LOP3.LUT P0, RZ, R109, 0x1b0, RZ, 0xc0, !PT ;  /* 0x000001b06dff7812 */ /* 0x000fe2000780c0ff */
[----:B------:R-:W-:Y:S11]  /*5810*/  BSSY.RECONVERGENT B6, `(.L_x_96) ;  /* 0x0000013000067945 */ /* 0x000ff60003800200 */
[----:B------:R-:W-:Y:S01]  /*5820*/  @!UPT UIADD3 URZ, UPT, UPT, URZ, URZ, URZ ;  /* 0x000000fffffff290 */ /* 0x000fe2000fffe0ff */
[----:B------:R-:W-:Y:S05]  /*5830*/  @!P0 BRA `(.L_x_97) ;  /* 0x0000000000408947 */ /* 0x000fea0003800000 */
        /* <DEDUP_REMOVED lines=16> */
.L_x_97:
[----:B------:R-:W-:Y:S05]  /*5940*/  BSYNC.RECONVERGENT B6 ;  /* 0x0000000000067941 */ /* 0x000fea0003800200 */
.L_x_96:
[----:B------:R-:W-:Y:S01]  /*5950*/  ISETP.NE.U32.AND P4, PT, R90, RZ, PT ;  /* 0x000000ff5a00720c */ /* 0x000fe20003f85070 */
[----:B------:R-:W-:Y:S01]  /*5960*/  UISETP.NE.AND UP2, UPT, UR50, URZ, UPT ;  /* 0x000000ff3200728c */ /* 0x000fe2000bf45270 */
[----:B------:R-:W-:Y:S01]  /*5970*/  ISETP.NE.U32.AND P2, PT, RZ, UR38, PT ;  /* 0x00000026ff007c0c */ /* 0x000fe2000bf45070 */
[----:B------:R-:W-:Y:S01]  /*5980*/  UISETP.NE.U32.AND UP1, UPT, UR44, URZ, UPT ;  /* 0x000000ff2c00728c */ /* 0x000fe2000bf25070 */
[----:B------:R-:W-:Y:S01]  /*5990*/  ISETP.NE.AND.EX P4, PT, R91, RZ, PT, P4 ;  /* 0x000000ff5b00720c */ /* 0x000fe20003f85340 */
[----:B------:R-:W-:Y:S01]  /*59a0*/  UPLOP3.LUT UP0, UPT, UPT, UPT, UPT, 0x40, 0x4 ;  /* 0x000000000004789c */ /* 0x000fe20003f0e870 */
[----:B------:R-:W-:Y:S01]  /*59b0*/  ISETP.NE.AND.EX P2, PT, RZ, UR39, PT, P2 ;  /* 0x00000027ff007c0c */ /* 0x000fe2000bf45320 */
[----:B------:R-:W-:Y:S01]  /*59c0*/  UISETP.NE.AND.EX UP1, UPT, UR45, URZ, UPT, UP1 ;  /* 0x000000ff2d00728c */ /* 0x000fe2000bf25310 */
[----:B------:R-:W-:Y:S04]  /*59d0*/  PLOP3.LUT P1, PT, PT, PT, UP2, 0x80, 0x8 ;  /* 0x000000000008781c */ /* 0x000fe80003f2f028 */
[----:B------:R-:W-:Y:S06]  /*59e0*/  @UP2 UPLOP3.LUT UP0, UPT, UPT, UPT, UP1, 0x80, 0x8 ;  /* 0x000000000008289c */ /* 0x000fec0003f0f010 */
[----:B------:R-:W-:Y:S01]  /*59f0*/  PLOP3.LUT P0, PT, PT, PT, UP0, 0x80, 0x8 ;  /* 0x000000000008781c */ /* 0x000fe20003f0f008 */
[----:B------:R-:W-:Y:S01]  /*5a00*/  @!UPT UIADD3 URZ, UPT, UPT, URZ, URZ, URZ ;  /* 0x000000fffffff290 */ /* 0x000fe2000fffe0ff */
[----:B------:R-:W-:Y:S11]  /*5a10*/  BRA.U !UP1, `(.L_x_98) ;  /* 0x0000000109387547 */ /* 0x000ff6000b800000 */
[----:B------:R-:W-:Y:S01]  /*5a20*/  UISETP.NE.U32.AND UP0, UPT, UR38, URZ, UPT ;  /* 0x000000ff2600728c */ /* 0x000fe2000bf05070 */
[----:B------:R-:W-:Y:S02]  /*5a30*/  HFMA2 R0, -RZ, RZ, 0, 5.9604644775390625e-08 ;  /* 0x00000001ff007431 */ /* 0x000fe400000001ff */
[----:B------:R-:W-:Y:S01]  /*5a40*/  IMAD.MOV.U32 R95, RZ, RZ, 0x1 ;  /* 0x00000001ff5f7424 */ /* 0x000fe200078e00ff */
[----:B------:R-:W-:Y:S06]  /*5a50*/  UISETP.NE.AND.EX UP0, UPT, UR39, URZ, UPT, UP0 ;  /* 0x000000ff2700728c */ /* 0x000fec000bf05300 */
[----:B------:R-:W-:Y:S05]  /*5a60*/  PLOP3.LUT P3, PT, PT, PT, UP0, 0x80, 0x8 ;  /* 0x000000000008781c */ /* 0x000fea0003f6f008 */
[----:B------:R-:W1:Y:S01]  /*5a70*/  @UP0 LDCU.64 UR6, c[0x0][0x888] ;  /* 0x00011100ff0607ac */ /* 0x000e620008000a00 */
[----:B------:R-:W-:Y:S07]  /*5a80*/  @UP0 UIMAD UR4, UR36, UR44, URZ ;  /* 0x0000002c240402a4 */ /* 0x000fee000f8e02ff */
[----:B------:R-:W-:Y:S01]  /*5a90*/  @!P3 PRMT R95, R0, 0x7610, R95 ;  /* 0x00007610005fb816 */ /* 0x000fe2000000005f */
[----:B-1----:R-:W-:Y:S03]  /*5aa0*/  @UP0 UIMAD.WIDE UR6, UR4, 0x4, UR6 ;  /* 0x00000004040608a5 */ /* 0x002fe6000f8e0206 */
[----:B------:R-:W1:Y:S03]  /*5ab0*/  @!UP0 LDCU UR4, c[0x0][0x880] ;  /* 0x00011000ff0487ac */ /* 0x000e660008000800 */
[----:B------:R-:W-:Y:S01]  /*5ac0*/  IMAD.U32 R2, RZ, RZ, UR6 ;  /* 0x00000006ff027e24 */ /* 0x000fe2000f8e00ff */
[----:B------:R-:W-:Y:S05]  /*5ad0*/  MOV R3, UR7 ;  /* 0x0000000700037c02 */ /* 0x000fea0008000f00 */
[----:B-----5:R2:W5:Y:S02]  /*5ae0*/  @P3 LDG.E R49, desc[UR46][R2.64] ;  /* 0x0000002e02313981 */ /* 0x020564000c1e1900 */
[----:B-12---:R-:W-:Y:S02]  /*5af0*/  @!P3 IMAD.U32 R49, RZ, RZ, UR4 ;  /* 0x00000004ff31be24 */ /* 0x006fe4000f8e00ff */
.L_x_98:
[----:B------:R-:W-:Y:S05]  /*5b00*/  @!P4 BRA `(.L_x_99) ;  /* 0x000000000020c947 */ /* 0x000fea0003800000 */
[----:B------:R-:W-:Y:S04]  /*5b10*/  ISETP.NE.U32.AND P3, PT, R88, RZ, PT ;  /* 0x000000ff5800720c */ /* 0x000fe80003f65070 */
[----:B------:R-:W-:Y:S11]  /*5b20*/  ISETP.NE.AND.EX P3, PT, R89, RZ, PT, P3 ;  /* 0x000000ff5900720c */ /* 0x000ff60003f65330 */
[----:B------:R-:W-:Y:S02]  /*5b30*/  @!UPT UIADD3 URZ, UPT, UPT, URZ, URZ, URZ ;  /* 0x000000fffffff290 */ /* 0x000fe4000fffe0ff */
[----:B------:R-:W1:Y:S01]  /*5b40*/  @P3 LDC.64 R2, c[0x0][0x8a8] ;  /* 0x00022a00ff023b82 */ /* 0x000e620000000a00 */
[----:B------:R-:W-:Y:S04]  /*5b50*/  @P3 IMAD R0, R90, UR36, RZ ;  /* 0x000000245a003c24 */ /* 0x000fe8000f8e02ff */
[----:B-1----:R-:W-:Y:S05]  /*5b60*/  @P3 IMAD.WIDE R2, R0, 0x4, R2 ;  /* 0x0000000400023825 */ /* 0x002fea00078e0202 */
[----:B-----5:R1:W5:Y:S02]  /*5b70*/  @P3 LDG.E R47, desc[UR46][R2.64] ;  /* 0x0000002e022f3981 */ /* 0x020364000c1e1900 */
[----:B-1----:R-:W2:Y:S02]  /*5b80*/  @!P3 LDC R47, c[0x0][0x8a0] ;  /* 0x00022800ff2fbb82 */ /* 0x002ea40000000800 */
.L_x_99:
[----:B-----5:R-:W-:Y:S01]  /*5b90*/  FSETP.NEU.AND P4, PT, R49, RZ, PT ;  /* 0x000000ff3100720b */ /* 0x020fe20003f8d000 */
[----:B------:R-:W-:Y:S01]  /*5ba0*/  BSSY B1, `(.L_x_100) ;  /* 0x0000042000017945 */ /* 0x000fe20003800000 */
[----:B------:R-:W-:Y:S01]  /*5bb0*/  SEL R7, RZ, 0xffffffff, P2 ;  /* 0xffffffffff077807 */ /* 0x000fe20001000000 */
[----:B------:R-:W-:Y:S01]  /*5bc0*/  IMAD.MOV.U32 R115, RZ, RZ, 0x1 ;  /* 0x00000001ff737424 */ /* 0x000fe200078e00ff */
[----:B------:R-:W-:Y:S02]  /*5bd0*/  LOP3.LUT P3, RZ, R95, 0xff, RZ, 0xc0, !PT ;  /* 0x000000ff5fff7812 */ /* 0x000fe4000786c0ff */
[----:B------:R-:W-:Y:S02]  /*5be0*/  CS2R R86, SRZ ;  /* 0x0000000000567805 */ /* 0x000fe4000001ff00 */
[----:B------:R-:W-:Y:S02]  /*5bf0*/  @P1 SEL R4, RZ, 0xffffffff, P4 ;  /* 0xffffffffff041807 */ /* 0x000fe40002000000 */
[----:B------:R-:W-:Y:S02]  /*5c00*/  CS2R R84, SRZ ;  /* 0x0000000000547805 */ /* 0x000fe4000001ff00 */
[----:B------:R-:W-:Y:S02]  /*5c10*/  LEA R0, R105, UR49, 0x3 ;  /* 0x0000003169007c11 */ /* 0x000fe4000f8e18ff */
[----:B------:R-:W-:Y:S02]  /*5c20*/  CS2R R82, SRZ ;  /* 0x0000000000527805 */ /* 0x000fe4000001ff00 */
[----:B------:R-:W-:Y:S02]  /*5c30*/  @P0 SEL R4, R7, R4, !P3 ;  /* 0x0000000407040207 */ /* 0x000fe40005800000 */
[----:B------:R-:W-:Y:S02]  /*5c40*/  CS2R R80, SRZ ;  /* 0x0000000000507805 */ /* 0x000fe4000001ff00 */
[----:B------:R-:W-:Y:S02]  /*5c50*/  LEA R113, R44, UR49, 0x3 ;  /* 0x000000312c717c11 */ /* 0x000fe4000f8e18ff */
[----:B------:R-:W-:Y:S02]  /*5c60*/  @P1 LOP3.LUT R4, R4, 0x1, RZ, 0xc0, !PT ;  /* 0x0000000104041812 */ /* 0x000fe400078ec0ff */
[----:B------:R-:W-:Y:S02]  /*5c70*/  SHF.L.U32 R2, R107, 0x1f, RZ ;  /* 0x0000001f6b027819 */ /* 0x000fe400000006ff */
[----:B------:R-:W-:Y:S02]  /*5c80*/  ISETP.NE.U32.OR P6, PT, R4, 0x1, !P1 ;  /* 0x000000010400780c */ /* 0x000fe40004fc5470 */
[----:B------:R-:W-:Y:S02]  /*5c90*/  PLOP3.LUT P2, PT, PT, PT, UP1, 0x80, 0x8 ;  /* 0x000000000008781c */ /* 0x000fe40003f4f018 */
[----:B------:R-:W-:Y:S02]  /*5ca0*/  LEA.HI R5, R44, R44, RZ, 0x1 ;  /* 0x0000002c2c057211 */ /* 0x000fe400078f08ff */
[----:B------:R-:W-:Y:S02]  /*5cb0*/  SEL R4, RZ, 0xffffffff, P4 ;  /* 0xffffffffff047807 */ /* 0x000fe40002000000 */
[----:B------:R-:W-:Y:S01]  /*5cc0*/  P2R R114, PR, RZ, 0x40 ;  /* 0x00000040ff727803 */ /* 0x000fe20000000000 */
[C---:B------:R-:W-:Y:S01]  /*5cd0*/  IMAD.SHL.U32 R3, R5.reuse, 0x40, RZ ;  /* 0x0000004005037824 */ /* 0x040fe200078e00ff */
[----:B------:R-:W-:Y:S03]  /*5ce0*/  LOP3.LUT R5, R5, 0xffe, RZ, 0xc0, !PT ;  /* 0x00000ffe05057812 */ /* 0x000fe600078ec0ff */
[----:B------:R-:W-:Y:S02]  /*5cf0*/  @P6 SHF.L.U32 R9, R104, 0x1f, RZ ;  /* 0x0000001f68096819 */ /* 0x000fe400000006ff */
[----:B------:R-:W-:Y:S01]  /*5d00*/  @P2 SEL R4, R7, R4, !P3 ;  /* 0x0000000407042207 */ /* 0x000fe20005800000 */
[----:B------:R-:W-:Y:S01]  /*5d10*/  IMAD.IADD R48, R44, 0x1, -R5 ;  /* 0x000000012c307824 */ /* 0x000fe200078e0a05 */
[----:B------:R-:W1:Y:S01]  /*5d20*/  @P6 SYNCS.PHASECHK.TRANS64.TRYWAIT P1, [R0+URZ+0x110], R9 ;  /* 0x00011009000065a7 */ /* 0x000e6200080211ff */
[----:B------:R-:W-:Y:S02]  /*5d30*/  LOP3.LUT R3, R3, 0xffffff80, RZ, 0xc0, !PT ;  /* 0xffffff8003037812 */ /* 0x000fe400078ec0ff */
[----:B------:R-:W-:Y:S03]  /*5d40*/  LOP3.LUT R4, R4, 0x1, RZ, 0xc0, !PT ;  /* 0x0000000104047812 */ /* 0x000fe600078ec0ff */
[----:B------:R-:W-:Y:S01]  /*5d50*/  IMAD.IADD R3, R46, 0x1, R3 ;  /* 0x000000012e037824 */ /* 0x000fe200078e0203 */
[----:B------:R-:W-:Y:S03]  /*5d60*/  ISETP.NE.U32.AND P5, PT, R4, 0x1, PT ;  /* 0x000000010400780c */ /* 0x000fe60003fa5070 */
[----:B------:R-:W-:Y:S01]  /*5d70*/  IMAD R48, R48, 0x100000, R3 ;  /* 0x0010000030307824 */ /* 0x000fe200078e0203 */
[----:B------:R-:W-:Y:S01]  /*5d80*/  P2R R124, PR, RZ, 0x20 ;  /* 0x00000020ff7c7803 */ /* 0x000fe20000000000 */
[----:B------:R3:W4:Y:S01]  /*5d90*/  SYNCS.PHASECHK.TRANS64.TRYWAIT P0, [R113+URZ+0x160], R2 ;  /* 0x00016002710075a7 */ /* 0x00072200080011ff */
[----:B-1----:R-:W-:Y:S01]  /*5da0*/  @P6 SEL R115, RZ, 0x1, !P1 ;  /* 0x00000001ff736807 */ /* 0x002fe20004800000 */
[----:B---3--:R-:W-:Y:S06]  /*5db0*/  @!P6 BRA `(.L_x_101) ;  /* 0x000000000080e947 */ /* 0x008fec0003800000 */
[----:B------:R-:W-:Y:S01]  /*5dc0*/  @P5 IMAD R5, R105, 0x1000, R100 ;  /* 0x0000100069055824 */ /* 0x000fe200078e0264 */
[----:B------:R-:W-:Y:S01]  /*5dd0*/  ISETP.NE.AND P1, PT, R115, RZ, PT ;  /* 0x000000ff7300720c */ /* 0x000fe20003f25270 */
[----:B------:R-:W-:Y:S01]  /*5de0*/  BSSY B0, `(.L_x_102) ;  /* 0x000000b000007945 */ /* 0x000fe20003800000 */
[----:B------:R-:W-:Y:S01]  /*5df0*/  CS2R R82, SRZ ;  /* 0x0000000000527805 */ /* 0x000fe2000001ff00 */
[----:B------:R-:W-:Y:S01]  /*5e00*/  @P5 VIADD R4, R5, UR49 ;  /* 0x0000003105045c36 */ /* 0x000fe20008000000 */
[----:B------:R-:W-:Y:S02]  /*5e10*/  CS2R R80, SRZ ;  /* 0x0000000000507805 */ /* 0x000fe4000001ff00 */
[----:B------:R-:W-:Y:S02]  /*5e20*/  CS2R R86, SRZ ;  /* 0x0000000000567805 */ /* 0x000fe4000001ff00 */
[----:B------:R-:W-:Y:S01]  /*5e30*/  CS2R R84, SRZ ;  /* 0x0000000000547805 */ /* 0x000fe2000001ff00 */
[----:B------:R-:W-:Y:S04]  /*5e40*/  @P5 IMAD R4, R108, -0x10, R4 ;  /* 0xfffffff06c045824 */ /* 0x000fe800078e0204 */
[----:B------:R-:W-:Y:S05]  /*5e50*/  @P1 BRA `(.L_x_103) ;  /* 0x00000000000c1947 */ /* 0x000fea0003800000 */
[----:B------:R-:W-:Y:S04]  /*5e60*/  SHF.L.U32 R3, R104, 0x1f, RZ ;  /* 0x0000001f68037819 */ /* 0x000fe800000006ff */
[----:B------:R-:W1:Y:S02]  /*5e70*/  SYNCS.PHASECHK.TRANS64.TRYWAIT P1, [R0+URZ+0x110], R3 ;  /* 0x00011003000075a7 */ /* 0x000e6400080211ff */
[----:B-1----:R-:W-:Y:S05]  /*5e80*/  @!P1 BRA `(.L_x_104) ;  /* 0x0000002800289947 */ /* 0x002fea0003800000 */
.L_x_103:
[----:B------:R-:W-:Y:S05]  /*5e90*/  BSYNC B0 ;  /* 0x0000000000007941 */ /* 0x000fea0003800000 */
.L_x_102:
[----:B------:R-:W-:Y:S01]  /*5ea0*/  ISETP.NE.AND P1, PT, R124, RZ, PT ;  /* 0x000000ff7c00720c */ /* 0x000fe20003f25270 */
[----:B-1----:R-:W-:Y:S02]  /*5eb0*/  VIADD R3, R0, 0x120 ;  /* 0x0000012000037836 */ /* 0x002fe40000000000 */
[----:B------:R-:W-:Y:S02]  /*5ec0*/  IMAD.U32 R0, RZ, RZ, UR37 ;  /* 0x00000025ff007e24 */ /* 0x000fe4000f8e00ff */
[----:B------:R-:W-:Y:S03]  /*5ed0*/  VIADD R105, R105, 0x1 ;  /* 0x0000000169697836 */ /* 0x000fe60000000000 */
[----:B------:R-:W-:Y:S05]  /*5ee0*/  PRMT R0, R0, 0x654, R3 ;  /* 0x0000065400007816 */ /* 0x000fea0000000003 */
[----:B------:R1:W3:Y:S04]  /*5ef0*/  @P1 LDS.128 R80, [R5+UR49+0x200] ;  /* 0x0002003105501984 */ /* 0x0002e80008000c00 */
[----:B------:R1:W1:Y:S01]  /*5f00*/  @P1 LDS.128 R84, [R4+0x210] ;  /* 0x0002100004541984 */ /* 0x0002620000000c00 */
[C---:B------:R-:W-:Y:S01]  /*5f10*/  ISETP.NE.AND P1, PT, R105.reuse, 0x2, PT ;  /* 0x000000026900780c */ /* 0x040fe20003f25270 */
[----:B------:R-:W-:Y:S01]  /*5f20*/  @!PT LDS RZ, [RZ] ;  /* 0x00000000fffff984 */ /* 0x000fe20000000800 */
[----:B------:R-:W-:Y:S01]  /*5f30*/  @!PT LDS RZ, [RZ] ;  /* 0x00000000fffff984 */ /* 0x000fe20000000800 */
[----:B------:R-:W-:Y:S01]  /*5f40*/  @!PT LDS RZ, [RZ] ;  /* 0x00000000fffff984 */ /* 0x000fe20000000800 */
[----:B------:R-:W-:Y:S01]  /*5f50*/  @!PT LDS RZ, [RZ] ;  /* 0x00000000fffff984 */ /* 0x000fe20000000800 */
[----:B------:R5:W-:Y:S06]  /*5f60*/  MEMBAR.ALL.CTA ;  /* 0x0000000000007992 */ /* 0x000bec0000008000 */
[----:B-----5:R-:W5:Y:S01]  /*5f70*/  FENCE.VIEW.ASYNC.S ;  /* 0x00000000000073c6 */ /* 0x020f620000000000 */
[----:B------:R-:W-:Y:S02]  /*5f80*/  SEL R3, RZ, 0x1, P1 ;  /* 0x00000001ff037807 */ /* 0x000fe40000800000 */
[----:B------:R-:W-:Y:S02]  /*5f90*/  SEL R105, R105, RZ, P1 ;  /* 0x000000ff69697207 */ /* 0x000fe40000800000 */
[----:B------:R-:W-:Y:S01]  /*5fa0*/  LOP3.LUT R104, R104, R3, RZ, 0x3c, !PT ;  /* 0x0000000368687212 */ /* 0x000fe200078e3cff */
[----:B-----5:R1:W-:Y:S06]  /*5fb0*/  SYNCS.ARRIVE.TRANS64.RED.A1T0 RZ, [R0+URZ], RZ ;  /* 0x000000ff00ff79a7 */ /* 0x0203ec00081004ff */
.L_x_101:
[----:B------:R-:W-:Y:S05]  /*5fc0*/  BSYNC B1 ;  /* 0x0000000000017941 */ /* 0x000fea0003800000 */
.L_x_100:
[----:B-1----:R-:W-:Y:S04]  /*5fd0*/  SHF.R.U32.HI R0, RZ, 0x15, R48 ;  /* 0x00000015ff007819 */ /* 0x002fe80000011630 */
[----:B------:R-:W-:Y:S01]  /*5fe0*/  LOP3.LUT P1, RZ, R0, 0x3, R101, 0x48, !PT ;  /* 0x0000000300ff7812 */ /* 0x000fe20007824865 */
[----:B------:R-:W-:Y:S01]  /*5ff0*/  @!UPT UIADD3 URZ, UPT, UPT, URZ, URZ, URZ ;  /* 0x000000fffffff290 */ /* 0x000fe2000fffe0ff */
[----:B----4-:R-:W-:Y:S11]  /*6000*/  @P0 BRA `(.L_x_105) ;  /* 0x0000000000080947 */ /* 0x010ff60003800000 */
[----:B------:R-:W1:Y:S02]  /*6010*/  SYNCS.PHASECHK.TRANS64.TRYWAIT P0, [R113+URZ+0x160], R2 ;  /* 0x00016002710075a7 */ /* 0x000e6400080011ff */
[----:B-1----:R-:W-:Y:S05]  /*6020*/  @!P0 BRA `(.L_x_106) ;  /* 0x0000002400d48947 */ /* 0x002fea0003800000 */
.L_x_105:
[----:B------:R-:W-:Y:S05]  /*6030*/  @!P1 BRA `(.L_x_107) ;  /* 0x0000000000409947 */ /* 0x000fea0003800000 */
[----:B------:R-:W4:Y:S01]  /*6040*/  LDCU.64 UR8, c[0x4][0x70] ;  /* 0x01000e00ff0877ac */ /* 0x000f220008000a00 */
[----:B------:R-:W-:Y:S01]  /*6050*/  MOV R3, 0x0 ;  /* 0x0000000000037802 */ /* 0x000fe20000000f00 */
[----:B------:R-:W-:Y:S02]  /*6060*/  HFMA2 R12, -RZ, RZ, 0, 5.9604644775390625e-08 ;  /* 0x00000001ff0c7431 */ /* 0x000fe400000001ff */
[----:B------:R-:W-:Y:S02]  /*6070*/  IMAD.MOV.U32 R8, RZ, RZ, 0x192 ;  /* 0x00000192ff087424 */ /* 0x000fe400078e00ff */
[----:B------:R-:W-:Y:S01]  /*6080*/  IMAD.MOV.U32 R13, RZ, RZ, RZ ;  /* 0x000000ffff0d7224 */ /* 0x000fe200078e00ff */
[----:B------:R-:W5:Y:S01]  /*6090*/  LDCU.64 UR6, c[0x4][0x78] ;  /* 0x01000f00ff0677ac */ /* 0x000f620008000a00 */
[----:B-1----:R-:W1:Y:S01]  /*60a0*/  LDC.64 R2, c[0x4][R3] ;  /* 0x0100000003027b82 */ /* 0x002e620000000a00 */
[----:B------:R-:W2:Y:S01]  /*60b0*/  LDCU.64 UR4, c[0x4][0x10] ;  /* 0x01000200ff0477ac */ /* 0x000ea20008000a00 */
[----:B----4-:R-:W-:Y:S01]  /*60c0*/  MOV R5, UR9 ;  /* 0x0000000900057c02 */ /* 0x010fe20008000f00 */
[----:B------:R-:W-:Y:S01]  /*60d0*/  IMAD.U32 R4, RZ, RZ, UR8 ;  /* 0x00000008ff047e24 */ /* 0x000fe2000f8e00ff */
[----:B-----5:R-:W-:Y:S01]  /*60e0*/  MOV R7, UR7 ;  /* 0x0000000700077c02 */ /* 0x020fe20008000f00 */
[----:B------:R-:W-:Y:S01]  /*60f0*/  IMAD.U32 R6, RZ, RZ, UR6 ;  /* 0x00000006ff067e24 */ /* 0x000fe2000f8e00ff */
[----:B--2---:R-:W-:Y:S01]  /*6100*/  MOV R11, UR5 ;  /* 0x00000005000b7c02 */ /* 0x004fe20008000f00 */
[----:B------:R-:W-:Y:S02]  /*6110*/  IMAD.U32 R10, RZ, RZ, UR4 ;  /* 0x00000004ff0a7e24 */ /* 0x000fe4000f8e00ff */
[----:B------:R-:W-:Y:S07]  /*6120*/  LEPC R20, `(.L_x_107) ;  /* 0x000000001014794e */ /* 0x000fee0000000000 */
[----:B-1-3--:R-:W-:Y:S05]  /*6130*/  CALL.ABS.NOINC R2 ;  /* 0x0000000002007343 */ /* 0x00afea0003c00000 */
.L_x_107:
[-C--:B---3--:R-:W-:Y:S01]  /*6140*/  F2FP.F16.E4M3.UNPACK_B R51, R80.reuse ;  /* 0x00000050ff33723e */ /* 0x088fe200020006ff */
[----:B------:R-:W-:Y:S05]  /*6150*/  WARPSYNC.ALL ;  /* 0x0000000000007948 */ /* 0x000fea0003800000 */
[----:B------:R-:W-:Y:S01]  /*6160*/  R2UR UR4, R48 ;  /* 0x00000000300472ca */ /* 0x000fe200000e0000 */
[--C-:B------:R-:W-:Y:S01]  /*6170*/  HADD2.F32 R50, -RZ, R51.reuse.H0_H0 ;  /* 0x20000033ff327230 */ /* 0x100fe20000004100 */
[----:B------:R-:W-:Y:S01]  /*6180*/  F2FP.F16.E4M3.UNPACK_B R53, R80.H1 ;  /* 0x00000050ff35723e */ /* 0x000fe200030006ff */
[----:B------:R-:W-:Y:S01]  /*6190*/  HADD2.F32 R51, -RZ, R51.H1_H1 ;  /* 0x30000033ff337230 */ /* 0x000fe20000004100 */
[-C--:B------:R-:W-:Y:S01]  /*61a0*/  F2FP.F16.E4M3.UNPACK_B R55, R81.reuse ;  /* 0x00000051ff37723e */ /* 0x080fe200020006ff */
[----:B------:R-:W-:Y:S01]  /*61b0*/  BSSY.RECONVERGENT B0, `(.L_x_108) ;  /* 0x0000099000007945 */ /* 0x000fe20003800200 */
[----:B------:R-:W-:Y:S01]  /*61c0*/  F2FP.F16.E4M3.UNPACK_B R57, R81.H1 ;  /* 0x00000051ff39723e */ /* 0x000fe200030006ff */
[--C-:B------:R-:W-:Y:S01]  /*61d0*/  HADD2.F32 R52, -RZ, R53.reuse.H0_H0 ;  /* 0x20000035ff347230 */ /* 0x100fe20000004100 */
[-C--:B------:R-:W-:Y:S01]  /*61e0*/  F2FP.F16.E4M3.UNPACK_B R59, R82.reuse ;  /* 0x00000052ff3b723e */ /* 0x080fe200020006ff */
[----:B------:R-:W-:Y:S01]  /*61f0*/  HADD2.F32 R54, -RZ, R53.H1_H1 ;  /* 0x30000035ff367230 */ /* 0x000fe20000004100 */
[----:B------:R-:W-:Y:S01]  /*6200*/  F2FP.F16.E4M3.UNPACK_B R61, R82.H1 ;  /* 0x00000052ff3d723e */ /* 0x000fe200030006ff */
[--C-:B------:R-:W-:Y:S01]  /*6210*/  HADD2.F32 R53, -RZ, R55.reuse.H0_H0 ;  /* 0x20000037ff357230 */ /* 0x100fe20000004100 */
[-C--:B------:R-:W-:Y:S01]  /*6220*/  F2FP.F16.E4M3.UNPACK_B R63, R83.reuse ;  /* 0x00000053ff3f723e */ /* 0x080fe200020006ff */
[----:B------:R-:W-:Y:S01]  /*6230*/  LDTM.16dp32bit_t0_t15.x32 R4, tmem[UR4] ;  /* 0x00000004000479ee */ /* 0x000fe20008a80000 */
[----:B------:R-:W2:Y:S01]  /*6240*/  LDTM.16dp32bit_t16_t31.x32 R4, tmem[UR4+0x20] ;  /* 0x00002004000479ee */ /* 0x000ea20008aa0000 */
[----:B------:R-:W-:Y:S01]  /*6250*/  SHF.L.U32 R125, R102, 0x4, RZ ;  /* 0x00000004667d7819 */ /* 0x000fe200000006ff */
[----:B------:R-:W-:Y:S01]  /*6260*/  HADD2.F32 R56, -RZ, R55.H1_H1 ;  /* 0x30000037ff387230 */ /* 0x000fe20000004100 */
[----:B------:R-:W-:Y:S01]  /*6270*/  ISETP.NE.AND P6, PT, R114, RZ, PT ;  /* 0x000000ff7200720c */ /* 0x000fe20003fc5270 */
[----:B------:R-:W-:Y:S01]  /*6280*/  HADD2.F32 R60, -RZ, R59.H1_H1 ;  /* 0x3000003bff3c7230 */ /* 0x000fe20000004100 */
[----:B------:R-:W-:Y:S01]  /*6290*/  IADD3 R114, PT, PT, R100, UR49, RZ ;  /* 0x0000003164727c10 */ /* 0x000fe2000fffe0ff */
[----:B------:R-:W-:Y:S01]  /*62a0*/  HADD2.F32 R64, -RZ, R63.H1_H1 ;  /* 0x3000003fff407230 */ /* 0x000fe20000004100 */
[----:B------:R-:W-:Y:S01]  /*62b0*/  F2FP.F16.E4M3.UNPACK_B R65, R83.H1 ;  /* 0x00000053ff41723e */ /* 0x000fe200030006ff */
[--C-:B------:R-:W-:Y:S01]  /*62c0*/  HADD2.F32 R55, -RZ, R57.reuse.H0_H0 ;  /* 0x20000039ff377230 */ /* 0x100fe20000004100 */
[----:B------:R-:W-:Y:S01]  /*62d0*/  IADD3 R114, PT, PT, R114, R125, RZ ;  /* 0x0000007d72727210 */ /* 0x000fe20007ffe0ff */
[----:B------:R-:W-:Y:S01]  /*62e0*/  HADD2.F32 R58, -RZ, R57.H1_H1 ;  /* 0x30000039ff3a7230 */ /* 0x000fe20000004100 */
[-C--:B------:R-:W-:Y:S01]  /*62f0*/  F2FP.F16.E4M3.UNPACK_B R67, R84.reuse ;  /* 0x00000054ff43723e */ /* 0x080fe200020006ff */
[----:B------:R-:W-:Y:S01]  /*6300*/  HADD2.F32 R57, -RZ, R59.H0_H0 ;  /* 0x2000003bff397230 */ /* 0x000fe20000004100 */
[----:B------:R-:W-:Y:S01]  /*6310*/  F2FP.F16.E4M3.UNPACK_B R69, R84.H1 ;  /* 0x00000054ff45723e */ /* 0x000fe200030006ff */
[----:B------:R-:W-:Y:S01]  /*6320*/  HADD2.F32 R59, -RZ, R61.H0_H0 ;  /* 0x2000003dff3b7230 */ /* 0x000fe20000004100 */
[-C--:B------:R-:W-:Y:S01]  /*6330*/  F2FP.F16.E4M3.UNPACK_B R71, R85.reuse ;  /* 0x00000055ff47723e */ /* 0x080fe200020006ff */
[----:B------:R-:W-:Y:S01]  /*6340*/  HADD2.F32 R68, -RZ, R67.H1_H1 ;  /* 0x30000043ff447230 */ /* 0x000fe20000004100 */
[----:B------:R-:W-:Y:S01]  /*6350*/  F2FP.F16.E4M3.UNPACK_B R73, R85.H1 ;  /* 0x00000055ff49723e */ /* 0x000fe200030006ff */
[----:B------:R-:W-:Y:S01]  /*6360*/  HADD2.F32 R62, -RZ, R61.H1_H1 ;  /* 0x3000003dff3e7230 */ /* 0x000fe20000004100 */
[-C--:B------:R-:W-:Y:S01]  /*6370*/  F2FP.F16.E4M3.UNPACK_B R75, R86.reuse ;  /* 0x00000056ff4b723e */ /* 0x080fe200020006ff */
[----:B------:R-:W-:Y:S01]  /*6380*/  HADD2.F32 R61, -RZ, R63.H0_H0 ;  /* 0x2000003fff3d7230 */ /* 0x000fe20000004100 */
[----:B------:R-:W-:Y:S01]  /*6390*/  F2FP.F16.E4M3.UNPACK_B R77, R86.H1 ;  /* 0x00000056ff4d723e */ /* 0x000fe200030006ff */
[----:B------:R-:W-:Y:S01]  /*63a0*/  HADD2.F32 R72, -RZ, R71.H1_H1 ;  /* 0x30000047ff487230 */ /* 0x000fe20000004100 */
[----:B------:R-:W-:Y:S01]  /*63b0*/  F2FP.F16.E4M3.UNPACK_B R79, R87.H1 ;  /* 0x00000057ff4f723e */ /* 0x000fe200030006ff */
[C---:B--2---:R-:W-:Y:S01]  /*63c0*/  FMUL R0, R47.reuse, R4 ;  /* 0x000000042f007220 */ /* 0x044fe20000400000 */
[C---:B-1----:R-:W-:Y:S01]  /*63d0*/  FMUL R2, R47.reuse, R5 ;  /* 0x000000052f027220 */ /* 0x042fe20000400000 */
[C---:B------:R-:W-:Y:S01]  /*63e0*/  FMUL R4, R47.reuse, R8 ;  /* 0x000000082f047220 */ /* 0x040fe20000400000 */
[----:B------:R-:W-:Y:S01]  /*63f0*/  FMUL R5, R47, R9 ;  /* 0x000000092f057220 */ /* 0x000fe20000400000 */
[C---:B------:R-:W-:Y:S01]  /*6400*/  FFMA R0, R49.reuse, R50, R0 ;  /* 0x0000003231007223 */ /* 0x040fe20000000000 */
[----:B------:R-:W-:Y:S01]  /*6410*/  FFMA R2, R49, R51, R2 ;  /* 0x0000003331027223 */ /* 0x000fe20000000002 */
[C---:B------:R-:W-:Y:S01]  /*6420*/  FMUL R8, R47.reuse, R12 ;  /* 0x0000000c2f087220 */ /* 0x040fe20000400000 */
[C---:B------:R-:W-:Y:S01]  /*6430*/  FMUL R9, R47.reuse, R13 ;  /* 0x0000000d2f097220 */ /* 0x040fe20000400000 */
[C---:B------:R-:W-:Y:S01]  /*6440*/  FMUL R12, R47.reuse, R16 ;  /* 0x000000102f0c7220 */ /* 0x040fe20000400000 */
[C---:B------:R-:W-:Y:S01]  /*6450*/  FMUL R13, R47.reuse, R17 ;  /* 0x000000112f0d7220 */ /* 0x040fe20000400000 */
[C---:B------:R-:W-:Y:S01]  /*6460*/  FMUL R16, R47.reuse, R20 ;  /* 0x000000142f107220 */ /* 0x040fe20000400000 */
[C---:B------:R-:W-:Y:S01]  /*6470*/  FMUL R17, R47.reuse, R21 ;  /* 0x000000152f117220 */ /* 0x040fe20000400000 */
[C---:B------:R-:W-:Y:S01]  /*6480*/  FMUL R20, R47.reuse, R24 ;  /* 0x000000182f147220 */ /* 0x040fe20000400000 */
[C---:B------:R-:W-:Y:S01]  /*6490*/  FMUL R21, R47.reuse, R25 ;  /* 0x000000192f157220 */ /* 0x040fe20000400000 */
[----:B------:R-:W-:Y:S02]  /*64a0*/  HADD2.F32 R76, -RZ, R75.H1_H1 ;  /* 0x3000004bff4c7230 */ /* 0x000fe40000004100 */
[C---:B------:R-:W-:Y:S01]  /*64b0*/  FMUL R24, R47.reuse, R28 ;  /* 0x0000001c2f187220 */ /* 0x040fe20000400000 */
[C---:B------:R-:W-:Y:S01]  /*64c0*/  FMUL R25, R47.reuse, R29 ;  /* 0x0000001d2f197220 */ /* 0x040fe20000400000 */
[C---:B------:R-:W-:Y:S01]  /*64d0*/  FMUL R28, R47.reuse, R32 ;  /* 0x000000202f1c7220 */ /* 0x040fe20000400000 */
[C---:B------:R-:W-:Y:S01]  /*64e0*/  FMUL R29, R47.reuse, R33 ;  /* 0x000000212f1d7220 */ /* 0x040fe20000400000 */
[C---:B------:R-:W-:Y:S01]  /*64f0*/  FMUL R3, R47.reuse, R6 ;  /* 0x000000062f037220 */ /* 0x040fe20000400000 */
[C---:B------:R-:W-:Y:S01]  /*6500*/  FMUL R7, R47.reuse, R7 ;  /* 0x000000072f077220 */ /* 0x040fe20000400000 */
[C---:B------:R-:W-:Y:S01]  /*6510*/  FMUL R6, R47.reuse, R10 ;  /* 0x0000000a2f067220 */ /* 0x040fe20000400000 */
[----:B------:R-:W-:Y:S01]  /*6520*/  FMUL R11, R47, R11 ;  /* 0x0000000b2f0b7220 */ /* 0x000fe20000400000 */
[C---:B------:R-:W-:Y:S01]  /*6530*/  FFMA R3, R49.reuse, R52, R3 ;  /* 0x0000003431037223 */ /* 0x040fe20000000003 */
[C---:B------:R-:W-:Y:S01]  /*6540*/  FFMA R7, R49.reuse, R54, R7 ;  /* 0x0000003631077223 */ /* 0x040fe20000000007 */
[C---:B------:R-:W-:Y:S01]  /*6550*/  FFMA R4, R49.reuse, R53, R4 ;  /* 0x0000003531047223 */ /* 0x040fe20000000004 */
[----:B------:R-:W-:Y:S01]  /*6560*/  F2FP.F16.E4M3.UNPACK_B R50, R87 ;  /* 0x00000057ff32723e */ /* 0x000fe200020006ff */
[C---:B------:R-:W-:Y:S01]  /*6570*/  FFMA R5, R49.reuse, R56, R5 ;  /* 0x0000003831057223 */ /* 0x040fe20000000005 */
[----:B------:R-:W-:Y:S01]  /*6580*/  FFMA R6, R49, R55, R6 ;  /* 0x0000003731067223 */ /* 0x000fe20000000006 */
[----:B------:R-:W-:Y:S01]  /*6590*/  F2FP.SATFINITE.E4M3.F32.PACK_AB_MERGE_C R117, R7, R3, RZ ;  /* 0x000000030775723e */ /* 0x000fe200048070ff */
[C---:B------:R-:W-:Y:S01]  /*65a0*/  FFMA R11, R49.reuse, R58, R11 ;  /* 0x0000003a310b7223 */ /* 0x040fe2000000000b */
[C---:B------:R-:W-:Y:S01]  /*65b0*/  FFMA R8, R49.reuse, R57, R8 ;  /* 0x0000003931087223 */ /* 0x040fe20000000008 */
[----:B------:R-:W-:Y:S01]  /*65c0*/  ISETP.NE.AND P0, PT, R110, RZ, PT ;  /* 0x000000ff6e00720c */ /* 0x000fe20003f05270 */
[----:B------:R-:W-:Y:S01]  /*65d0*/  FFMA R9, R49, R60, R9 ;  /* 0x0000003c31097223 */ /* 0x000fe20000000009 */
[----:B------:R-:W-:Y:S01]  /*65e0*/  F2FP.SATFINITE.E4M3.F32.PACK_AB_MERGE_C R116, R2, R0, R117 ;  /* 0x000000000274723e */ /* 0x000fe20004807075 */
[--C-:B------:R-:W-:Y:S01]  /*65f0*/  HADD2.F32 R51, -RZ, R50.reuse.H0_H0 ;  /* 0x20000032ff337230 */ /* 0x100fe20000004100 */
[----:B------:R-:W-:Y:S01]  /*6600*/  F2FP.SATFINITE.E4M3.F32.PACK_AB_MERGE_C R117, R11, R6, RZ ;  /* 0x000000060b75723e */ /* 0x000fe200048070ff */
[----:B------:R-:W-:Y:S02]  /*6610*/  HADD2.F32 R50, -RZ, R50.H1_H1 ;  /* 0x30000032ff327230 */ /* 0x000fe40000004100 */
[C---:B------:R-:W-:Y:S01]  /*6620*/  FMUL R10, R47.reuse, R14 ;  /* 0x0000000e2f0a7220 */ /* 0x040fe20000400000 */
[----:B------:R-:W-:Y:S01]  /*6630*/  FMUL R15, R47, R15 ;  /* 0x0000000f2f0f7220 */ /* 0x000fe20000400000 */
[--C-:B------:R-:W-:Y:S01]  /*6640*/  HADD2.F32 R63, -RZ, R65.reuse.H0_H0 ;  /* 0x20000041ff3f7230 */ /* 0x100fe20000004100 */
[----:B------:R-:W-:Y:S01]  /*6650*/  F2FP.SATFINITE.E4M3.F32.PACK_AB_MERGE_C R117, R5, R4, R117 ;  /* 0x000000040575723e */ /* 0x000fe20004807075 */
[C---:B------:R-:W-:Y:S01]  /*6660*/  FFMA R10, R49.reuse, R59, R10 ;  /* 0x0000003b310a7223 */ /* 0x040fe2000000000a */
[C---:B------:R-:W-:Y:S01]  /*6670*/  FFMA R15, R49.reuse, R62, R15 ;  /* 0x0000003e310f7223 */ /* 0x040fe2000000000f */
[C---:B------:R-:W-:Y:S01]  /*6680*/  FFMA R12, R49.reuse, R61, R12 ;  /* 0x0000003d310c7223 */ /* 0x040fe2000000000c */
[----:B------:R-:W-:Y:S01]  /*6690*/  FFMA R13, R49, R64, R13 ;  /* 0x00000040310d7223 */ /* 0x000fe2000000000d */
[----:B------:R-:W-:Y:S02]  /*66a0*/  HADD2.F32 R66, -RZ, R65.H1_H1 ;  /* 0x30000041ff427230 */ /* 0x000fe40000004100 */
[C---:B------:R-:W-:Y:S01]  /*66b0*/  FMUL R14, R47.reuse, R18 ;  /* 0x000000122f0e7220 */ /* 0x040fe20000400000 */
[----:B------:R-:W-:Y:S02]  /*66c0*/  HADD2.F32 R65, -RZ, R67.H0_H0 ;  /* 0x20000043ff417230 */ /* 0x000fe40000004100 */
[----:B------:R-:W-:Y:S01]  /*66d0*/  FMUL R19, R47, R19 ;  /* 0x000000132f137220 */ /* 0x000fe20000400000 */
[--C-:B------:R-:W-:Y:S02]  /*66e0*/  HADD2.F32 R67, -RZ, R69.reuse.H0_H0 ;  /* 0x20000045ff437230 */ /* 0x100fe40000004100 */
[----:B------:R-:W-:Y:S01]  /*66f0*/  FFMA R14, R49, R63, R14 ;  /* 0x0000003f310e7223 */ /* 0x000fe2000000000e */
[----:B------:R-:W-:Y:S02]  /*6700*/  HADD2.F32 R70, -RZ, R69.H1_H1 ;  /* 0x30000045ff467230 */ /* 0x000fe40000004100 */
[----:B------:R-:W-:Y:S01]  /*6710*/  FMUL R18, R47, R22 ;  /* 0x000000162f127220 */ /* 0x000fe20000400000 */
[----:B------:R-:W-:Y:S02]  /*6720*/  HADD2.F32 R69, -RZ, R71.H0_H0 ;  /* 0x20000047ff457230 */ /* 0x000fe40000004100 */
[----:B------:R-:W-:Y:S01]  /*6730*/  FFMA R19, R49, R66, R19 ;  /* 0x0000004231137223 */ /* 0x000fe20000000013 */
[----:B------:R-:W-:Y:S01]  /*6740*/  FMUL R23, R47, R23 ;  /* 0x000000172f177220 */ /* 0x000fe20000400000 */
[C---:B------:R-:W-:Y:S01]  /*6750*/  FFMA R16, R49.reuse, R65, R16 ;  /* 0x0000004131107223 */ /* 0x040fe20000000010 */
[C---:B------:R-:W-:Y:S01]  /*6760*/  FFMA R17, R49.reuse, R68, R17 ;  /* 0x0000004431117223 */ /* 0x040fe20000000011 */
        /* <DEDUP_REMOVED lines=23> */
[----:B------:R-:W-:Y:S01]  /*68e0*/  F2FP.SATFINITE.E4M3.F32.PACK_AB_MERGE_C R118, R15, R10, RZ ;  /* 0x0000000a0f76723e */ /* 0x000fe200048070ff */
[----:B------:R-:W-:Y:S01]  /*68f0*/  FFMA R28, R49, R51, R28 ;  /* 0x00000033311c7223 */ /* 0x000fe2000000001c */
[----:B------:R-:W-:Y:S01]  /*6900*/  F2FP.SATFINITE.E4M3.F32.PACK_AB_MERGE_C R119, R19, R14, RZ ;  /* 0x0000000e1377723e */ /* 0x000fe200048070ff */
[C---:B------:R-:W-:Y:S01]  /*6910*/  FFMA R29, R49.reuse, R50, R29 ;  /* 0x00000032311d7223 */ /* 0x040fe2000000001d */
[C---:B------:R-:W-:Y:S01]  /*6920*/  FFMA R30, R49.reuse, R77, R30 ;  /* 0x0000004d311e7223 */ /* 0x040fe2000000001e */
[----:B------:R-:W-:Y:S01]  /*6930*/  FFMA R35, R49, R52, R35 ;  /* 0x0000003431237223 */ /* 0x000fe20000000023 */
[----:B------:R-:W-:Y:S02]  /*6940*/  F2FP.SATFINITE.E4M3.F32.PACK_AB_MERGE_C R118, R9, R8, R118 ;  /* 0x000000080976723e */ /* 0x000fe40004807076 */
[----:B------:R-:W-:Y:S02]  /*6950*/  F2FP.SATFINITE.E4M3.F32.PACK_AB_MERGE_C R119, R13, R12, R119 ;  /* 0x0000000c0d77723e */ /* 0x000fe40004807077 */
[----:B------:R-:W-:Y:S02]  /*6960*/  F2FP.SATFINITE.E4M3.F32.PACK_AB_MERGE_C R120, R23, R18, RZ ;  /* 0x000000121778723e */ /* 0x000fe400048070ff */
[----:B------:R-:W-:Y:S01]  /*6970*/  F2FP.SATFINITE.E4M3.F32.PACK_AB_MERGE_C R121, R27, R22, RZ ;  /* 0x000000161b79723e */ /* 0x000fe200048070ff */
[----:B------:R1:W-:Y:S01]  /*6980*/  STS.128 [R100+UR49+0x2200], R116 ;  /* 0x0022007464007988 */ /* 0x0003e20008000c31 */
[----:B------:R-:W-:Y:S02]  /*6990*/  F2FP.SATFINITE.E4M3.F32.PACK_AB_MERGE_C R122, R31, R26, RZ ;  /* 0x0000001a1f7a723e */ /* 0x000fe400048070ff */
[----:B------:R-:W-:Y:S02]  /*69a0*/  F2FP.SATFINITE.E4M3.F32.PACK_AB_MERGE_C R123, R35, R30, RZ ;  /* 0x0000001e237b723e */ /* 0x000fe400048070ff */
[----:B------:R-:W-:Y:S02]  /*69b0*/  F2FP.SATFINITE.E4M3.F32.PACK_AB_MERGE_C R120, R17, R16, R120 ;  /* 0x000000101178723e */ /* 0x000fe40004807078 */
[----:B------:R-:W-:Y:S02]  /*69c0*/  F2FP.SATFINITE.E4M3.F32.PACK_AB_MERGE_C R121, R21, R20, R121 ;  /* 0x000000141579723e */ /* 0x000fe40004807079 */
[----:B------:R-:W-:Y:S02]  /*69d0*/  F2FP.SATFINITE.E4M3.F32.PACK_AB_MERGE_C R122, R25, R24, R122 ;  /* 0x00000018197a723e */ /* 0x000fe4000480707a */
[----:B------:R-:W-:Y:S02]  /*69e0*/  F2FP.SATFINITE.E4M3.F32.PACK_AB_MERGE_C R123, R29, R28, R123 ;  /* 0x0000001c1d7b723e */ /* 0x000fe4000480707b */
[----:B------:R-:W-:Y:S02]  /*69f0*/  LEA R32, R105, UR49, 0x3 ;  /* 0x0000003169207c11 */ /* 0x000fe4000f8e18ff */
[----:B------:R-:W-:Y:S01]  /*6a00*/  @P6 SHF.L.U32 R33, R104, 0x1f, RZ ;  /* 0x0000001f68216819 */ /* 0x000fe200000006ff */
[----:B------:R1:W-:Y:S01]  /*6a10*/  STS.128 [R114+0x2210], R120 ;  /* 0x0022107872007388 */ /* 0x0003e20000000c00 */
[----:B------:R-:W-:Y:S01]  /*6a20*/  @!PT LDS RZ, [RZ] ;  /* 0x00000000fffff984 */ /* 0x000fe20000000800 */
[----:B------:R-:W-:Y:S01]  /*6a30*/  @!PT LDS RZ, [RZ] ;  /* 0x00000000fffff984 */ /* 0x000fe20000000800 */
[----:B------:R-:W-:Y:S01]  /*6a40*/  @!PT LDS RZ, [RZ] ;  /* 0x00000000fffff984 */ /* 0x000fe20000000800 */
[----:B------:R-:W-:Y:S01]  /*6a50*/  @!PT LDS RZ, [RZ] ;  /* 0x00000000fffff984 */ /* 0x000fe20000000800 */
[----:B------:R2:W-:Y:S07]  /*6a60*/  MEMBAR.ALL.CTA ;  /* 0x0000000000007992 */ /* 0x0005ee0000008000 */
[----:B--2---:R-:W2:Y:S02]  /*6a70*/  FENCE.VIEW.ASYNC.S ;  /* 0x00000000000073c6 */ /* 0x004ea40000000000 */
[----:B--2---:R-:W-:Y:S06]  /*6a80*/  BAR.SYNC.DEFER_BLOCKING 0x1, 0x80 ;  /* 0x0042000000007b1d */ /* 0x004fec0000010000 */
[----:B------:R-:W-:Y:S05]  /*6a90*/  @P0 BRA `(.L_x_109) ;  /* 0x0000000000280947 */ /* 0x000fea0003800000 */
[----:B------:R-:W-:Y:S02]  /*6aa0*/  UIADD3 UR4, UPT, UPT, UR49, 0x2200, URZ ;  /* 0x0000220031047890 */ /* 0x000fe4000fffe0ff */
[----:B------:R-:W-:Y:S01]  /*6ab0*/  UIADD3 UR6, UP0, UPT, UR52, 0x680, URZ ;  /* 0x0000068034067890 */ /* 0x000fe2000ff1e0ff */
[----:B------:R-:W-:Y:S03]  /*6ac0*/  UMOV UR43, UR36 ;  /* 0x00000024002b7c82 */ /* 0x000fe60008000000 */
[----:B------:R-:W-:Y:S01]  /*6ad0*/  MOV R109, UR4 ;  /* 0x00000004006d7c02 */ /* 0x000fe20008000f00 */
[----:B------:R-:W-:Y:S03]  /*6ae0*/  UIADD3.X UR7, UPT, UPT, URZ, UR53, URZ, UP0, !UPT ;  /* 0x00000035ff077290 */ /* 0x000fe600087fe4ff */
[----:B------:R-:W-:Y:S11]  /*6af0*/  R2UR UR40, R109 ;  /* 0x000000006d2872ca */ /* 0x000ff600000e0000 */
[----:B------:R-:W-:Y:S02]  /*6b00*/  @!UPT UIADD3 URZ, UPT, UPT, URZ, URZ, URZ ;  /* 0x000000fffffff290 */ /* 0x000fe4000fffe0ff */
[----:B------:R2:W-:Y:S01]  /*6b10*/  UTMASTG.3D [UR40], [UR6] ;  /* 0x00000028060073b5 */ /* 0x0005e20008010000 */
[----:B------:R0:W-:Y:S01]  /*6b20*/  UTMACMDFLUSH ;  /* 0x00000000000079b7 */ /* 0x0001e20000000000 */
[----:B--2---:R-:W-:Y:S04]  /*6b30*/  DEPBAR.LE SB0, 0x1 ;  /* 0x000080400000791a */ /* 0x004fe80000000000 */
.L_x_109:
[----:B------:R-:W-:Y:S05]  /*6b40*/  BSYNC.RECONVERGENT B0 ;  /* 0x0000000000007941 */ /* 0x000fea0003800200 */
.L_x_108:
[----:B------:R-:W-:Y:S06]  /*6b50*/  BAR.SYNC.DEFER_BLOCKING 0x1, 0x80 ;  /* 0x0042000000007b1d */ /* 0x000fec0000010000 */
[----:B------:R-:W2:Y:S01]  /*6b60*/  @P6 SYNCS.PHASECHK.TRANS64.TRYWAIT P0, [R32+URZ+0x110], R33 ;  /* 0x00011021200065a7 */ /* 0x000ea200080011ff */
[----:B------:R-:W-:Y:S01]  /*6b70*/  BSSY B1, `(.L_x_110) ;  /* 0x0000020000017945 */ /* 0x000fe20003800000 */
[----:B--2---:R-:W-:Y:S03]  /*6b80*/  @P6 SEL R115, RZ, 0x1, !P0 ;  /* 0x00000001ff736807 */ /* 0x004fe60004000000 */
[----:B------:R-:W-:Y:S05]  /*6b90*/  @!P6 BRA `(.L_x_111) ;  /* 0x000000000074e947 */ /* 0x000fea0003800000 */
[----:B------:R-:W-:Y:S01]  /*6ba0*/  ISETP.NE.AND P1, PT, R124, RZ, PT ;  /* 0x000000ff7c00720c */ /* 0x000fe20003f25270 */
[----:B------:R-:W-:Y:S01]  /*6bb0*/  BSSY B0, `(.L_x_112) ;  /* 0x0000009000007945 */ /* 0x000fe20003800000 */
[----:B------:R-:W-:Y:S11]  /*6bc0*/  ISETP.NE.AND P0, PT, R115, RZ, PT ;  /* 0x000000ff7300720c */ /* 0x000ff60003f05270 */
[----:B------:R-:W-:Y:S05]  /*6bd0*/  @P1 IMAD R0, R105, 0x1000, R100 ;  /* 0x0000100069001824 */ /* 0x000fea00078e0264 */
[----:B------:R-:W-:Y:S05]  /*6be0*/  @P1 IADD3 R2, PT, PT, R0, UR49, RZ ;  /* 0x0000003100021c10 */ /* 0x000fea000fffe0ff */
[----:B------:R-:W-:Y:S01]  /*6bf0*/  @P1 IMAD.IADD R2, R2, 0x1, R125 ;  /* 0x0000000102021824 */ /* 0x000fe200078e027d */
[----:B------:R-:W-:Y:S06]  /*6c00*/  @P0 BRA `(.L_x_113) ;  /* 0x00000000000c0947 */ /* 0x000fec0003800000 */
[----:B------:R-:W-:Y:S04]  /*6c10*/  SHF.L.U32 R3, R104, 0x1f, RZ ;  /* 0x0000001f68037819 */ /* 0x000fe800000006ff */
[----:B------:R-:W2:Y:S02]  /*6c20*/  SYNCS.PHASECHK.TRANS64.TRYWAIT P0, [R32+URZ+0x110], R3 ;  /* 0x00011003200075a7 */ /* 0x000ea400080011ff */
[----:B--2---:R-:W-:Y:S05]  /*6c30*/  @!P0 BRA `(.L_x_114) ;  /* 0x0000001800e48947 */ /* 0x004fea0003800000 */
.L_x_113:
[----:B------:R-:W-:Y:S05]  /*6c40*/  BSYNC B0 ;  /* 0x0000000000007941 */ /* 0x000fea0003800000 */
.L_x_112:
[----:B------:R-:W-:Y:S01]  /*6c50*/  ISETP.NE.AND P0, PT, R124, RZ, PT ;  /* 0x000000ff7c00720c */ /* 0x000fe20003f05270 */
[----:B--2---:R-:W-:Y:S02]  /*6c60*/  VIADD R32, R32, 0x120 ;  /* 0x0000012020207836 */ /* 0x004fe40000000000 */
[----:B------:R-:W-:Y:S02]  /*6c70*/  IMAD.U32 R3, RZ, RZ, UR37 ;  /* 0x00000025ff037e24 */ /* 0x000fe4000f8e00ff */
[----:B------:R-:W-:Y:S03]  /*6c80*/  VIADD R105, R105, 0x1 ;  /* 0x0000000169697836 */ /* 0x000fe60000000000 */
[----:B------:R-:W-:Y:S05]  /*6c90*/  PRMT R3, R3, 0x654, R32 ;  /* 0x0000065403037816 */ /* 0x000fea0000000020 */
[----:B------:R2:W3:Y:S04]  /*6ca0*/  @P0 LDS.128 R80, [R0+UR49+0x200] ;  /* 0x0002003100500984 */ /* 0x0004e80008000c00 */
[----:B------:R2:W4:Y:S01]  /*6cb0*/  @P0 LDS.128 R84, [R2+0x210] ;  /* 0x0002100002540984 */ /* 0x0005220000000c00 */
[C---:B------:R-:W-:Y:S01]  /*6cc0*/  ISETP.NE.AND P0, PT, R105.reuse, 0x2, PT ;  /* 0x000000026900780c */ /* 0x040fe20003f05270 */
[----:B------:R-:W-:Y:S01]  /*6cd0*/  @!PT LDS RZ, [RZ] ;  /* 0x00000000fffff984 */ /* 0x000fe20000000800 */
[----:B------:R-:W-:Y:S01]  /*6ce0*/  @!PT LDS RZ, [RZ] ;  /* 0x00000000fffff984 */ /* 0x000fe20000000800 */
[----:B------:R-:W-:Y:S01]  /*6cf0*/  @!PT LDS RZ, [RZ] ;  /* 0x00000000fffff984 */ /* 0x000fe20000000800 */
[----:B------:R-:W-:Y:S01]  /*6d00*/  @!PT LDS RZ, [RZ] ;  /* 0x00000000fffff984 */ /* 0x000fe20000000800 */
[----:B------:R5:W-:Y:S06]  /*6d10*/  MEMBAR.ALL.CTA ;  /* 0x0000000000007992 */ /* 0x000bec0000008000 */
[----:B-----5:R-:W5:Y:S01]  /*6d20*/  FENCE.VIEW.ASYNC.S ;  /* 0x00000000000073c6 */ /* 0x020f620000000000 */
[----:B------:R-:W-:Y:S01]  /*6d30*/  SEL R105, R105, RZ, P0 ;  /* 0x000000ff69697207 */ /* 0x000fe20000000000 */
[----:B-----5:R5:W-:Y:S02]  /*6d40*/  SYNCS.ARRIVE.TRANS64.RED.A1T0 RZ, [R3+URZ], RZ ;  /* 0x000000ff03ff79a7 */ /* 0x020be400081004ff */
[----:B-----5:R-:W-:Y:S04]  /*6d50*/  SEL R3, RZ, 0x1, P0 ;  /* 0x00000001ff037807 */ /* 0x020fe80000000000 */
[----:B--23--:R-:W-:Y:S02]  /*6d60*/  LOP3.LUT R104, R104, R3, RZ, 0x3c, !PT ;  /* 0x0000000368687212 */ /* 0x00cfe400078e3cff */
.L_x_111:
[----:B------:R-:W-:Y:S05]  /*6d70*/  BSYNC B1 ;  /* 0x0000000000017941 */ /* 0x000fea0003800000 */
.L_x_110:
[----:B------:R-:W-:Y:S05]  /*6d80*/  VIADD R0, R48, 0x40 ;  /* 0x0000004030007836 */ /* 0x000fea0000000000 */
[----:B------:R-:W-:Y:S04]  /*6d90*/  SHF.R.U32.HI R0, RZ, 0x15, R0 ;  /* 0x00000015ff007819 */ /* 0x000fe80000011600 */
[----:B------:R-:W-:Y:S11]  /*6da0*/  LOP3.LUT P0, RZ, R0, 0x3, R101, 0x48, !PT ;  /* 0x0000000300ff7812 */ /* 0x000ff60007804865 */
[----:B------:R-:W-:Y:S02]  /*6db0*/  @!UPT UIADD3 URZ, UPT, UPT, URZ, URZ, URZ ;  /* 0x000000fffffff290 */ /* 0x000fe4000fffe0ff */
[----:B------:R-:W-:Y:S05]  /*6dc0*/  @!P0 BRA `(.L_x_115) ;  /* 0x0000000000408947 */ /* 0x000fea0003800000 */
[----:B------:R-:W2:Y:S01]  /*6dd0*/  LDCU.64 UR8, c[0x4][0x70] ;  /* 0x01000e00ff0877ac */ /* 0x000ea20008000a00 */
[----:B------:R-:W-:Y:S01]  /*6de0*/  MOV R3, 0x0 ;  /* 0x0000000000037802 */ /* 0x000fe20000000f00 */
[----:B------:R-:W-:Y:S02]  /*6df0*/  HFMA2 R12, -RZ, RZ, 0, 5.9604644775390625e-08 ;  /* 0x00000001ff0c7431 */ /* 0x000fe400000001ff */
[----:B------:R-:W-:Y:S02]  /*6e00*/  IMAD.MOV.U32 R8, RZ, RZ, 0x192 ;  /* 0x00000192ff087424 */ /* 0x000fe400078e00ff */
[----:B------:R-:W-:Y:S01]  /*6e10*/  IMAD.MOV.U32 R13, RZ, RZ, RZ ;  /* 0x000000ffff0d7224 */ /* 0x000fe200078e00ff */
[----:B------:R-:W3:Y:S01]  /*6e20*/  LDCU.64 UR6, c[0x4][0x78] ;  /* 0x01000f00ff0677ac */ /* 0x000ee20008000a00 */
[----:B------:R-:W1:Y:S01]  /*6e30*/  LDC.64 R2, c[0x4][R3] ;  /* 0x0100000003027b82 */ /* 0x000e620000000a00 */
[----:B------:R-:W5:Y:S01]  /*6e40*/  LDCU.64 UR4, c[0x4][0x10] ;  /* 0x01000200ff0477ac */ /* 0x000f620008000a00 */
[----:B--2---:R-:W-:Y:S01]  /*6e50*/  MOV R5, UR9 ;  /* 0x0000000900057c02 */ /* 0x004fe20008000f00 */
[----:B------:R-:W-:Y:S01]  /*6e60*/  IMAD.U32 R4, RZ, RZ, UR8 ;  /* 0x00000008ff047e24 */ /* 0x000fe2000f8e00ff */
[----:B---3--:R-:W-:Y:S01]  /*6e70*/  MOV R7, UR7 ;  /* 0x0000000700077c02 */ /* 0x008fe20008000f00 */
[----:B------:R-:W-:Y:S01]  /*6e80*/  IMAD.U32 R6, RZ, RZ, UR6 ;  /* 0x00000006ff067e24 */ /* 0x000fe2000f8e00ff */
[----:B-----5:R-:W-:Y:S01]  /*6e90*/  MOV R11, UR5 ;  /* 0x00000005000b7c02 */ /* 0x020fe20008000f00 */
[----:B------:R-:W-:Y:S02]  /*6ea0*/  IMAD.U32 R10, RZ, RZ, UR4 ;  /* 0x00000004ff0a7e24 */ /* 0x000fe4000f8e00ff */
[----:B------:R-:W-:Y:S07]  /*6eb0*/  LEPC R20, `(.L_x_115) ;  /* 0x000000001014794e */ /* 0x000fee0000000000 */
[----:B-1--4-:R-:W-:Y:S05]  /*6ec0*/  CALL.ABS.NOINC R2 ;  /* 0x0000000002007343 */ /* 0x012fea0003c00000 */
.L_x_115:
[----:B------:R-:W-:Y:S01]  /*6ed0*/  ISETP.NE.AND P0, PT, R110, RZ, PT ;  /* 0x000000ff6e00720c */ /* 0x000fe20003f05270 */
[----:B------:R-:W-:Y:S05]  /*6ee0*/  WARPSYNC.ALL ;  /* 0x0000000000007948 */ /* 0x000fea0003800000 */
[----:B------:R-:W-:Y:S01]  /*6ef0*/  R2UR UR4, R48 ;  /* 0x00000000300472ca */ /* 0x000fe200000e0000 */
[----:B------:R-:W-:Y:S01]  /*6f00*/  BSSY.RECONVERGENT B0, `(.L_x_116) ;  /* 0x000009c000007945 */ /* 0x000fe20003800200 */
[-C--:B------:R-:W-:Y:S02]  /*6f10*/  F2FP.F16.E4M3.UNPACK_B R51, R80.reuse ;  /* 0x00000050ff33723e */ /* 0x080fe400020006ff */
[----:B------:R-:W-:Y:S02]  /*6f20*/  F2FP.F16.E4M3.UNPACK_B R80, R80.H1 ;  /* 0x00000050ff50723e */ /* 0x000fe400030006ff */
[-C--:B------:R-:W-:Y:S01]  /*6f30*/  F2FP.F16.E4M3.UNPACK_B R55, R81.reuse ;  /* 0x00000051ff37723e */ /* 0x080fe200020006ff */
[--C-:B------:R-:W-:Y:S01]  /*6f40*/  HADD2.F32 R50, -RZ, R51.reuse.H0_H0 ;  /* 0x20000033ff327230 */ /* 0x100fe20000004100 */
[----:B------:R-:W-:Y:S01]  /*6f50*/  F2FP.F16.E4M3.UNPACK_B R81, R81.H1 ;  /* 0x00000051ff51723e */ /* 0x000fe200030006ff */
[----:B------:R-:W-:Y:S01]  /*6f60*/  HADD2.F32 R52, -RZ, R51.H1_H1 ;  /* 0x30000033ff347230 */ /* 0x000fe20000004100 */
[-C--:B------:R-:W-:Y:S01]  /*6f70*/  F2FP.F16.E4M3.UNPACK_B R59, R82.reuse ;  /* 0x00000052ff3b723e */ /* 0x080fe200020006ff */
[--C-:B------:R-:W-:Y:S01]  /*6f80*/  HADD2.F32 R51, -RZ, R80.reuse.H0_H0 ;  /* 0x20000050ff337230 */ /* 0x100fe20000004100 */
[----:B------:R-:W-:Y:S01]  /*6f90*/  F2FP.F16.E4M3.UNPACK_B R82, R82.H1 ;  /* 0x00000052ff52723e */ /* 0x000fe200030006ff */
[----:B------:R-:W-:Y:S01]  /*6fa0*/  LDTM.16dp32bit_t0_t15.x32 R4, tmem[UR4+0x40] ;  /* 0x00004004000479ee */ /* 0x000fe20008a80000 */
[----:B------:R-:W2:Y:S01]  /*6fb0*/  LDTM.16dp32bit_t16_t31.x32 R4, tmem[UR4+0x60] ;  /* 0x00006004000479ee */ /* 0x000ea20008aa0000 */
[----:B------:R-:W-:Y:S01]  /*6fc0*/  NOP ;  /* 0x0000000000007918 */ /* 0x000fe20000000000 */
[--C-:B------:R-:W-:Y:S01]  /*6fd0*/  HADD2.F32 R53, -RZ, R55.reuse.H0_H0 ;  /* 0x20000037ff357230 */ /* 0x100fe20000004100 */
[----:B------:R-:W-:Y:S01]  /*6fe0*/  R2UR UR5, R113 ;  /* 0x00000000710572ca */ /* 0x000fe200000e0000 */
[----:B------:R-:W-:Y:S01]  /*6ff0*/  HADD2.F32 R56, -RZ, R55.H1_H1 ;  /* 0x30000037ff387230 */ /* 0x000fe20000004100 */
[----:B------:R-:W-:Y:S01]  /*7000*/  F2FP.F16.E4M3.UNPACK_B R63, R83 ;  /* 0x00000053ff3f723e */ /* 0x000fe200020006ff */
[--C-:B------:R-:W-:Y:S01]  /*7010*/  HADD2.F32 R57, -RZ, R59.reuse.H0_H0 ;  /* 0x2000003bff397230 */ /* 0x100fe20000004100 */
[----:B----4-:R-:W-:Y:S01]  /*7020*/  F2FP.F16.E4M3.UNPACK_B R67, R84 ;  /* 0x00000054ff43723e */ /* 0x010fe200020006ff */
[----:B------:R-:W-:Y:S01]  /*7030*/  HADD2.F32 R60, -RZ, R59.H1_H1 ;  /* 0x3000003bff3c7230 */ /* 0x000fe20000004100 */
[----:B------:R-:W-:Y:S01]  /*7040*/  F2FP.F16.E4M3.UNPACK_B R71, R85 ;  /* 0x00000055ff47723e */ /* 0x000fe200020006ff */
[--C-:B------:R-:W-:Y:S01]  /*7050*/  HADD2.F32 R61, -RZ, R63.reuse.H0_H0 ;  /* 0x2000003fff3d7230 */ /* 0x100fe20000004100 */
[----:B------:R-:W-:Y:S01]  /*7060*/  F2FP.F16.E4M3.UNPACK_B R75, R86 ;  /* 0x00000056ff4b723e */ /* 0x000fe200020006ff */
[----:B------:R-:W-:Y:S01]  /*7070*/  HADD2.F32 R64, -RZ, R63.H1_H1 ;  /* 0x3000003fff407230 */ /* 0x000fe20000004100 */
[----:B------:R-:W-:Y:S01]  /*7080*/  F2FP.F16.E4M3.UNPACK_B R77, R87 ;  /* 0x00000057ff4d723e */ /* 0x000fe200020006ff */
[--C-:B------:R-:W-:Y:S01]  /*7090*/  HADD2.F32 R65, -RZ, R67.reuse.H0_H0 ;  /* 0x20000043ff417230 */ /* 0x100fe20000004100 */
[----:B------:R-:W-:Y:S01]  /*70a0*/  F2FP.F16.E4M3.UNPACK_B R83, R83.H1 ;  /* 0x00000053ff53723e */ /* 0x000fe200030006ff */
[----:B------:R-:W-:Y:S01]  /*70b0*/  UIADD3 UR5, UPT, UPT, UR5, 0x180, URZ ;  /* 0x0000018005057890 */ /* 0x000fe2000fffe0ff */
[----:B------:R-:W-:Y:S01]  /*70c0*/  HADD2.F32 R67, -RZ, R67.H1_H1 ;  /* 0x30000043ff437230 */ /* 0x000fe20000004100 */
[----:B------:R-:W-:Y:S01]  /*70d0*/  F2FP.F16.E4M3.UNPACK_B R84, R84.H1 ;  /* 0x00000054ff54723e */ /* 0x000fe200030006ff */
[--C-:B------:R-:W-:Y:S01]  /*70e0*/  HADD2.F32 R69, -RZ, R71.reuse.H0_H0 ;  /* 0x20000047ff457230 */ /* 0x100fe20000004100 */
[----:B------:R-:W-:Y:S01]  /*70f0*/  UPRMT UR5, UR37, 0x654, UR5 ;  /* 0x0000065425057896 */ /* 0x000fe20008000005 */
[----:B------:R-:W-:Y:S01]  /*7100*/  HADD2.F32 R72, -RZ, R71.H1_H1 ;  /* 0x30000047ff487230 */ /* 0x000fe20000004100 */
[----:B------:R-:W-:Y:S01]  /*7110*/  F2FP.F16.E4M3.UNPACK_B R85, R85.H1 ;  /* 0x00000055ff55723e */ /* 0x000fe200030006ff */
[--C-:B------:R-:W-:Y:S02]  /*7120*/  HADD2.F32 R73, -RZ, R75.reuse.H0_H0 ;  /* 0x2000004bff497230 */ /* 0x100fe40000004100 */
[C---:B--2---:R-:W-:Y:S01]  /*7130*/  FMUL R4, R47.reuse, R4 ;  /* 0x000000042f047220 */ /* 0x044fe20000400000 */
[C---:B------:R-:W-:Y:S01]  /*7140*/  FMUL R5, R47.reuse, R5 ;  /* 0x000000052f057220 */ /* 0x040fe20000400000 */
[C---:B------:R-:W-:Y:S01]  /*7150*/  FMUL R8, R47.reuse, R8 ;  /* 0x000000082f087220 */ /* 0x040fe20000400000 */
[----:B------:R-:W-:Y:S01]  /*7160*/  FMUL R9, R47, R9 ;  /* 0x000000092f097220 */ /* 0x000fe20000400000 */
[C---:B------:R-:W-:Y:S01]  /*7170*/  FFMA R4, R49.reuse, R50, R4 ;  /* 0x0000003231047223 */ /* 0x040fe20000000004 */
[----:B------:R-:W-:Y:S01]  /*7180*/  SYNCS.ARRIVE.TRANS64.RED.A1T0 RZ, [UR5], RZ ;  /* 0x000000ffffff79a7 */ /* 0x000fe20008100405 */
        /* <DEDUP_REMOVED lines=18> */
[--C-:B------:R-:W-:Y:S02]  /*72b0*/  HADD2.F32 R55, -RZ, R81.reuse.H0_H0 ;  /* 0x20000051ff377230 */ /* 0x100fe40000004100 */
[----:B------:R-:W-:Y:S01]  /*72c0*/  FMUL R10, R47, R10 ;  /* 0x0000000a2f0a7220 */ /* 0x000fe20000400000 */
[C---:B------:R-:W-:Y:S01]  /*72d0*/  FFMA R6, R49.reuse, R51, R6 ;  /* 0x0000003331067223 */ /* 0x040fe20000000006 */
[----:B------:R-:W-:Y:S02]  /*72e0*/  HADD2.F32 R58, -RZ, R81.H1_H1 ;  /* 0x30000051ff3a7230 */ /* 0x000fe40000004100 */
[C---:B------:R-:W-:Y:S01]  /*72f0*/  FFMA R7, R49.reuse, R54, R7 ;  /* 0x0000003631077223 */ /* 0x040fe20000000007 */
[C---:B------:R-:W-:Y:S01]  /*7300*/  FFMA R8, R49.reuse, R53, R8 ;  /* 0x0000003531087223 */ /* 0x040fe20000000008 */
[C---:B------:R-:W-:Y:S01]  /*7310*/  FFMA R9, R49.reuse, R56, R9 ;  /* 0x0000003831097223 */ /* 0x040fe20000000009 */
[----:B------:R-:W-:Y:S01]  /*7320*/  FFMA R10, R49, R55, R10 ;  /* 0x00000037310a7223 */ /* 0x000fe2000000000a */
[----:B------:R-:W-:Y:S01]  /*7330*/  HADD2.F32 R51, -RZ, R77.H0_H0 ;  /* 0x2000004dff337230 */ /* 0x000fe20000004100 */
[----:B-1----:R-:W-:Y:S01]  /*7340*/  F2FP.SATFINITE.E4M3.F32.PACK_AB_MERGE_C R116, R7, R6, RZ ;  /* 0x000000060774723e */ /* 0x002fe200048070ff */
[C---:B------:R-:W-:Y:S01]  /*7350*/  FMUL R11, R47.reuse, R11 ;  /* 0x0000000b2f0b7220 */ /* 0x040fe20000400000 */
[--C-:B------:R-:W-:Y:S02]  /*7360*/  HADD2.F32 R59, -RZ, R82.reuse.H0_H0 ;  /* 0x20000052ff3b7230 */ /* 0x100fe40000004100 */
[----:B------:R-:W-:Y:S01]  /*7370*/  FMUL R14, R47, R14 ;  /* 0x0000000e2f0e7220 */ /* 0x000fe20000400000 */
[----:B------:R-:W-:Y:S01]  /*7380*/  HADD2.F32 R62, -RZ, R82.H1_H1 ;  /* 0x30000052ff3e7230 */ /* 0x000fe20000004100 */
[----:B------:R-:W-:Y:S01]  /*7390*/  F2FP.SATFINITE.E4M3.F32.PACK_AB_MERGE_C R116, R5, R4, R116 ;  /* 0x000000040574723e */ /* 0x000fe20004807074 */
[C---:B------:R-:W-:Y:S01]  /*73a0*/  FFMA R11, R49.reuse, R58, R11 ;  /* 0x0000003a310b7223 */ /* 0x040fe2000000000b */
[C---:B------:R-:W-:Y:S01]  /*73b0*/  FFMA R12, R49.reuse, R57, R12 ;  /* 0x00000039310c7223 */ /* 0x040fe2000000000c */
[C---:B------:R-:W-:Y:S01]  /*73c0*/  FFMA R13, R49.reuse, R60, R13 ;  /* 0x0000003c310d7223 */ /* 0x040fe2000000000d */
[----:B------:R-:W-:Y:S01]  /*73d0*/  F2FP.F16.E4M3.UNPACK_B R86, R86.H1 ;  /* 0x00000056ff56723e */ /* 0x000fe200030006ff */
[----:B------:R-:W-:Y:S01]  /*73e0*/  FFMA R14, R49, R59, R14 ;  /* 0x0000003b310e7223 */ /* 0x000fe2000000000e */
[----:B------:R-:W-:Y:S01]  /*73f0*/  F2FP.SATFINITE.E4M3.F32.PACK_AB_MERGE_C R117, R11, R10, RZ ;  /* 0x0000000a0b75723e */ /* 0x000fe200048070ff */
[C---:B------:R-:W-:Y:S01]  /*7400*/  FMUL R15, R47.reuse, R15 ;  /* 0x0000000f2f0f7220 */ /* 0x040fe20000400000 */
[--C-:B------:R-:W-:Y:S02]  /*7410*/  HADD2.F32 R63, -RZ, R83.reuse.H0_H0 ;  /* 0x20000053ff3f7230 */ /* 0x100fe40000004100 */
[----:B------:R-:W-:Y:S01]  /*7420*/  FMUL R18, R47, R18 ;  /* 0x000000122f127220 */ /* 0x000fe20000400000 */
[----:B------:R-:W-:Y:S01]  /*7430*/  HADD2.F32 R66, -RZ, R83.H1_H1 ;  /* 0x30000053ff427230 */ /* 0x000fe20000004100 */
[----:B------:R-:W-:Y:S01]  /*7440*/  F2FP.SATFINITE.E4M3.F32.PACK_AB_MERGE_C R117, R9, R8, R117 ;  /* 0x000000080975723e */ /* 0x000fe20004807075 */
[C---:B------:R-:W-:Y:S01]  /*7450*/  FFMA R15, R49.reuse, R62, R15 ;  /* 0x0000003e310f7223 */ /* 0x040fe2000000000f */
[C---:B------:R-:W-:Y:S01]  /*7460*/  FFMA R16, R49.reuse, R61, R16 ;  /* 0x0000003d31107223 */ /* 0x040fe20000000010 */
[----:B------:R-:W-:Y:S01]  /*7470*/  FFMA R17, R49, R64, R17 ;  /* 0x0000004031117223 */ /* 0x000fe20000000011 */
[----:B------:R-:W-:Y:S01]  /*7480*/  FMUL R19, R47, R19 ;  /* 0x000000132f137220 */ /* 0x000fe20000400000 */
        /* <DEDUP_REMOVED lines=15> */
[----:B------:R-:W-:Y:S01]  /*7580*/  F2FP.F16.E4M3.UNPACK_B R87, R87.H1 ;  /* 0x00000057ff57723e */ /* 0x000fe200030006ff */
        /* <DEDUP_REMOVED lines=32> */
[----:B------:R-:W-:Y:S03]  /*7790*/  IADD3 R79, PT, PT, R44, 0x1, RZ ;  /* 0x000000012c4f7810 */ /* 0x000fe60007ffe0ff */
        /* <DEDUP_REMOVED lines=9> */
[----:B------:R-:W-:Y:S02]  /*7830*/  UIADD3 UR8, UP0, UPT, UR52, 0x680, URZ ;  /* 0x0000068034087890 */ /* 0x000fe4000ff1e0ff */
[----:B------:R-:W-:Y:S02]  /*7840*/  UIADD3 UR5, UPT, UPT, UR41, 0x40, URZ ;  /* 0x0000004029057890 */ /* 0x000fe4000fffe0ff */
[----:B------:R-:W-:Y:S02]  /*7850*/  UIADD3 UR4, UPT, UPT, UR49, 0x3200, URZ ;  /* 0x0000320031047890 */ /* 0x000fe4000fffe0ff */
[----:B------:R-:W-:Y:S01]  /*7860*/  UIADD3.X UR9, UPT, UPT, URZ, UR53, URZ, UP0, !UPT ;  /* 0x00000035ff097290 */ /* 0x000fe200087fe4ff */
[----:B------:R-:W-:Y:S01]  /*7870*/  UMOV UR6, UR42 ;  /* 0x0000002a00067c82 */ /* 0x000fe20008000000 */
[----:B------:R-:W-:Y:S07]  /*7880*/  UMOV UR7, UR36 ;  /* 0x0000002400077c82 */ /* 0x000fee0008000000 */
[----:B------:R2:W-:Y:S01]  /*7890*/  UTMASTG.3D [UR4], [UR8] ;  /* 0x00000004080073b5 */ /* 0x0005e20008010000 */
[----:B------:R0:W-:Y:S01]  /*78a0*/  UTMACMDFLUSH ;  /* 0x00000000000079b7 */ /* 0x0001e20000000000 */
[----:B--2---:R-:W-:Y:S04]  /*78b0*/  DEPBAR.LE SB0, 0x1 ;  /* 0x000080400000791a */ /* 0x004fe80000000000 */
.L_x_117:
[----:B------:R-:W-:Y:S05]  /*78c0*/  BSYNC.RECONVERGENT B0 ;  /* 0x0000000000007941 */ /* 0x000fea0003800200 */
.L_x_116:
[----:B------:R-:W-:Y:S01]  /*78d0*/  BAR.SYNC.DEFER_BLOCKING 0x1, 0x80 ;  /* 0x0042000000007b1d */ /* 0x000fe20000010000 */
[----:B------:R-:W-:Y:S01]  /*78e0*/  ISETP.NE.AND P2, PT, R111, RZ, PT ;  /* 0x000000ff6f00720c */ /* 0x000fe20003f45270 */
[----:B------:R-:W-:Y:S01]  /*78f0*/  IMAD.IADD R20, R43, 0x1, R94 ;  /* 0x000000012b147824 */ /* 0x000fe200078e025e */
[----:B------:R-:W-:Y:S01]  /*7900*/  ISETP.NE.AND P0, PT, R112, 0x2, PT ;  /* 0x000000027000780c */ /* 0x000fe20003f05270 */
[----:B------:R-:W-:Y:S01]  /*7910*/  IMAD.IADD R21, R45, 0x1, R96 ;  /* 0x000000012d157824 */ /* 0x000fe200078e0260 */
[----:B------:R-:W-:Y:S02]  /*7920*/  ISETP.NE.AND P1, PT, R79, 0x4, PT ;  /* 0x000000044f00780c */ /* 0x000fe40003f25270 */
[----:B------:R-:W-:Y:S02]  /*7930*/  SEL R3, RZ, 0x1, P0 ;  /* 0x00000001ff037807 */ /* 0x000fe40000000000 */
[----:B------:R-:W-:Y:S02]  /*7940*/  SEL R0, RZ, 0x1, P1 ;  /* 0x00000001ff007807 */ /* 0x000fe40000800000 */
[----:B------:R-:W-:Y:S02]  /*7950*/  LOP3.LUT R106, R106, R3, RZ, 0x3c, !PT ;  /* 0x000000036a6a7212 */ /* 0x000fe400078e3cff */
[----:B------:R-:W-:Y:S02]  /*7960*/  LOP3.LUT R107, R107, R0, RZ, 0x3c, !PT ;  /* 0x000000006b6b7212 */ /* 0x000fe400078e3cff */
[----:B------:R-:W-:Y:S02]  /*7970*/  @P2 R2UR UR36, R103 ;  /* 0x00000000672422ca */ /* 0x000fe400000e0000 */
[----:B------:R-:W-:Y:S02]  /*7980*/  SEL R112, R112, RZ, P0 ;  /* 0x000000ff70707207 */ /* 0x000fe40000000000 */
[----:B------:R-:W-:Y:S01]  /*7990*/  SEL R44, R79, RZ, P1 ;  /* 0x000000ff4f2c7207 */ /* 0x000fe20000800000 */
[----:B------:R-:W-:Y:S10]  /*79a0*/  @P2 BRA `(.L_x_118) ;  /* 0xffffffd400f82947 */ /* 0x000ff4000383ffff */
[----:B------:R-:W-:Y:S05]  /*79b0*/  EXIT ;  /* 0x000000000000794d */ /* 0x000fea0003800000 */
.L_x_20:
[----:B--2---:R2:W1:Y:S02]  /*79c0*/  SYNCS.PHASECHK.TRANS64.TRYWAIT P0, [R3+URZ+0x1b0], R2 ;  /* 0x0001b002030075a7 */ /* 0x00446400080011ff */
[----:B-1----:R-:W-:Y:S05]  /*79d0*/  @!P0 NANOSLEEP.SYNCS 0x989680 ;  /* 0x009896800000895d */ /* 0x002fea0003900000 */
[----:B------:R-:W1:Y:S02]  /*79e0*/  @!P0 SYNCS.PHASECHK.TRANS64 P0, [R3+URZ+0x1b0], R2 ;  /* 0x0001b002030085a7 */ /* 0x000e6400080010ff */
[----:B-1----:R-:W-:Y:S05]  /*79f0*/  @!P0 BRA `(.L_x_20) ;  /* 0xfffffffc00f08947 */ /* 0x002fea000383ffff */
[----:B------:R-:W-:Y:S05]  /*7a00*/  BRA `(.L_x_119) ;  /* 0xffffff9c005c7947 */ /* 0x000fea000383ffff */
.L_x_23:
[----:B-1----:R-:W-:-:S07]  /*7a10*/  MOV R2, UR33 ;  /* 0x0000002100027c02 */ /* 0x002fce0008000f00 */
.L_x_120:
[----:B-1----:R1:W2:Y:S02]  /*7a20*/  SYNCS.PHASECHK.TRANS64.TRYWAIT P0, [R2+URZ+0x88], R5 ;  /* 0x00008805020075a7 */ /* 0x0022a400080011ff */
[----:B--2---:R-:W-:Y:S05]  /*7a30*/  @!P0 NANOSLEEP.SYNCS 0x989680 ;  /* 0x009896800000895d */ /* 0x004fea0003900000 */
[----:B------:R-:W2:Y:S02]  /*7a40*/  @!P0 SYNCS.PHASECHK.TRANS64 P0, [R2+URZ+0x88], R5 ;  /* 0x00008805020085a7 */ /* 0x000ea400080010ff */
[----:B--2---:R-:W-:Y:S05]  /*7a50*/  @!P0 BRA `(.L_x_120) ;  /* 0xfffffffc00f08947 */ /* 0x004fea000383ffff */
[----:B------:R-:W-:Y:S05]  /*7a60*/  BRA `(.L_x_22) ;  /* 0xffffff9c00ac7947 */ /* 0x000fea000383ffff */
.L_x_29:
[----:B-1----:R-:W-:-:S07]  /*7a70*/  MOV R2, UR17 ;  /* 0x0000001100027c02 */ /* 0x002fce0008000f00 */
.L_x_121:
[----:B-1----:R1:W2:Y:S02]  /*7a80*/  SYNCS.PHASECHK.TRANS64.TRYWAIT P0, [R2+URZ+0x88], R5 ;  /* 0x00008805020075a7 */ /* 0x0022a400080011ff */
[----:B--2---:R-:W-:Y:S05]  /*7a90*/  @!P0 NANOSLEEP.SYNCS 0x989680 ;  /* 0x009896800000895d */ /* 0x004fea0003900000 */
[----:B------:R-:W2:Y:S02]  /*7aa0*/  @!P0 SYNCS.PHASECHK.TRANS64 P0, [R2+URZ+0x88], R5 ;  /* 0x00008805020085a7 */ /* 0x000ea400080010ff */
[----:B--2---:R-:W-:Y:S05]  /*7ab0*/  @!P0 BRA `(.L_x_121) ;  /* 0xfffffffc00f08947 */ /* 0x004fea000383ffff */
[----:B------:R-:W-:Y:S05]  /*7ac0*/  BRA `(.L_x_28) ;  /* 0xffffffa000547947 */ /* 0x000fea000383ffff */
.L_x_33:
[----:B-1----:R1:W2:Y:S02]  /*7ad0*/  SYNCS.PHASECHK.TRANS64.TRYWAIT P0, [R2+URZ+0x140], R3 ;  /* 0x00014003020075a7 */ /* 0x0022a400080011ff */
[----:B--2---:R-:W-:Y:S05]  /*7ae0*/  @!P0 NANOSLEEP.SYNCS 0x989680 ;  /* 0x009896800000895d */ /* 0x004fea0003900000 */
[----:B------:R-:W2:Y:S02]  /*7af0*/  @!P0 SYNCS.PHASECHK.TRANS64 P0, [R2+URZ+0x140], R3 ;  /* 0x00014003020085a7 */ /* 0x000ea400080010ff */
[----:B--2---:R-:W-:Y:S05]  /*7b00*/  @!P0 BRA `(.L_x_33) ;  /* 0xfffffffc00f08947 */ /* 0x004fea000383ffff */
[----:B------:R-:W-:Y:S05]  /*7b10*/  BRA `(.L_x_122) ;  /* 0xffffffa000e47947 */ /* 0x000fea000383ffff */
.L_x_37:
[----:B----4-:R-:W-:-:S07]  /*7b20*/  MOV R0, UR5 ;  /* 0x0000000500007c02 */ /* 0x010fce0008000f00 */
.L_x_123:
[----:B-1----:R1:W2:Y:S02]  /*7b30*/  SYNCS.PHASECHK.TRANS64.TRYWAIT P0, [R0+URZ], R3 ;  /* 0x00000003000075a7 */ /* 0x0022a400080011ff */
[----:B--2---:R-:W-:Y:S05]  /*7b40*/  @!P0 NANOSLEEP.SYNCS 0x989680 ;  /* 0x009896800000895d */ /* 0x004fea0003900000 */
[----:B------:R-:W2:Y:S02]  /*7b50*/  @!P0 SYNCS.PHASECHK.TRANS64 P0, [R0+URZ], R3 ;  /* 0x00000003000085a7 */ /* 0x000ea400080010ff */
[----:B--2---:R-:W-:Y:S05]  /*7b60*/  @!P0 BRA `(.L_x_123) ;  /* 0xfffffffc00f08947 */ /* 0x004fea000383ffff */
[----:B------:R-:W-:Y:S05]  /*7b70*/  BRA `(.L_x_124) ;  /* 0xffffffa800547947 */ /* 0x000fea000383ffff */
.L_x_38:
[----:B----4-:R-:W-:-:S07]  /*7b80*/  MOV R0, UR5 ;  /* 0x0000000500007c02 */ /* 0x010fce0008000f00 */
.L_x_125:
[----:B-1----:R1:W2:Y:S02]  /*7b90*/  SYNCS.PHASECHK.TRANS64.TRYWAIT P0, [R0+URZ], R3 ;  /* 0x00000003000075a7 */ /* 0x0022a400080011ff */
[----:B--2---:R-:W-:Y:S05]  /*7ba0*/  @!P0 NANOSLEEP.SYNCS 0x989680 ;  /* 0x009896800000895d */ /* 0x004fea0003900000 */
[----:B------:R-:W2:Y:S02]  /*7bb0*/  @!P0 SYNCS.PHASECHK.TRANS64 P0, [R0+URZ], R3 ;  /* 0x00000003000085a7 */ /* 0x000ea400080010ff */
[----:B--2---:R-:W-:Y:S05]  /*7bc0*/  @!P0 BRA `(.L_x_125) ;  /* 0xfffffffc00f08947 */ /* 0x004fea000383ffff */
[----:B------:R-:W-:Y:S05]  /*7bd0*/  BRA `(.L_x_126) ;  /* 0xffffffa800607947 */ /* 0x000fea000383ffff */
.L_x_39:
[----:B----4-:R-:W-:-:S07]  /*7be0*/  MOV R0, UR5 ;  /* 0x0000000500007c02 */ /* 0x010fce0008000f00 */
.L_x_127:
[----:B-1----:R1:W2:Y:S02]  /*7bf0*/  SYNCS.PHASECHK.TRANS64.TRYWAIT P0, [R0+URZ], R3 ;  /* 0x00000003000075a7 */ /* 0x0022a400080011ff */
[----:B--2---:R-:W-:Y:S05]  /*7c00*/  @!P0 NANOSLEEP.SYNCS 0x989680 ;  /* 0x009896800000895d */ /* 0x004fea0003900000 */
[----:B------:R-:W2:Y:S02]  /*7c10*/  @!P0 SYNCS.PHASECHK.TRANS64 P0, [R0+URZ], R3 ;  /* 0x00000003000085a7 */ /* 0x000ea400080010ff */
[----:B--2---:R-:W-:Y:S05]  /*7c20*/  @!P0 BRA `(.L_x_127) ;  /* 0xfffffffc00f08947 */ /* 0x004fea000383ffff */
[----:B------:R-:W-:Y:S05]  /*7c30*/  BRA `(.L_x_128) ;  /* 0xffffffa8006c7947 */ /* 0x000fea000383ffff */
.L_x_40:
[----:B----4-:R-:W-:-:S07]  /*7c40*/  MOV R0, UR5 ;  /* 0x0000000500007c02 */ /* 0x010fce0008000f00 */
.L_x_129:
[----:B-1----:R1:W2:Y:S02]  /*7c50*/  SYNCS.PHASECHK.TRANS64.TRYWAIT P0, [R0+URZ], R3 ;  /* 0x00000003000075a7 */ /* 0x0022a400080011ff */
[----:B--2---:R-:W-:Y:S05]  /*7c60*/  @!P0 NANOSLEEP.SYNCS 0x989680 ;  /* 0x009896800000895d */ /* 0x004fea0003900000 */
[----:B------:R-:W2:Y:S02]  /*7c70*/  @!P0 SYNCS.PHASECHK.TRANS64 P0, [R0+URZ], R3 ;  /* 0x00000003000085a7 */ /* 0x000ea400080010ff */
[----:B--2---:R-:W-:Y:S05]  /*7c80*/  @!P0 BRA `(.L_x_129) ;  /* 0xfffffffc00f08947 */ /* 0x004fea000383ffff */
[----:B------:R-:W-:Y:S05]  /*7c90*/  BRA `(.L_x_130) ;  /* 0xffffffa800787947 */ /* 0x000fea000383ffff */
.L_x_41:
[----:B----4-:R-:W-:-:S07]  /*7ca0*/  MOV R0, UR5 ;  /* 0x0000000500007c02 */ /* 0x010fce0008000f00 */
.L_x_131:
[----:B-1----:R1:W2:Y:S02]  /*7cb0*/  SYNCS.PHASECHK.TRANS64.TRYWAIT P0, [R0+URZ], R3 ;  /* 0x00000003000075a7 */ /* 0x0022a400080011ff */
[----:B--2---:R-:W-:Y:S05]  /*7cc0*/  @!P0 NANOSLEEP.SYNCS 0x989680 ;  /* 0x009896800000895d */ /* 0x004fea0003900000 */
[----:B------:R-:W2:Y:S02]  /*7cd0*/  @!P0 SYNCS.PHASECHK.TRANS64 P0, [R0+URZ], R3 ;  /* 0x00000003000085a7 */ /* 0x000ea400080010ff */
[----:B--2---:R-:W-:Y:S05]  /*7ce0*/  @!P0 BRA `(.L_x_131) ;  /* 0xfffffffc00f08947 */ /* 0x004fea000383ffff */
[----:B------:R-:W-:Y:S05]  /*7cf0*/  BRA `(.L_x_132) ;  /* 0xffffffa800847947 */ /* 0x000fea000383ffff */
.L_x_42:
[----:B----4-:R-:W-:-:S07]  /*7d00*/  MOV R0, UR5 ;  /* 0x0000000500007c02 */ /* 0x010fce0008000f00 */
.L_x_133:
[----:B-1----:R1:W2:Y:S02]  /*7d10*/  SYNCS.PHASECHK.TRANS64.TRYWAIT P0, [R0+URZ], R3 ;  /* 0x00000003000075a7 */ /* 0x0022a400080011ff */
[----:B--2---:R-:W-:Y:S05]  /*7d20*/  @!P0 NANOSLEEP.SYNCS 0x989680 ;  /* 0x009896800000895d */ /* 0x004fea0003900000 */
[----:B------:R-:W2:Y:S02]  /*7d30*/  @!P0 SYNCS.PHASECHK.TRANS64 P0, [R0+URZ], R3 ;  /* 0x00000003000085a7 */ /* 0x000ea400080010ff */
[----:B--2---:R-:W-:Y:S05]  /*7d40*/  @!P0 BRA `(.L_x_133) ;  /* 0xfffffffc00f08947 */ /* 0x004fea000383ffff */
[----:B------:R-:W-:Y:S05]  /*7d50*/  BRA `(.L_x_134) ;  /* 0xffffffa800907947 */ /* 0x000fea000383ffff */
.L_x_43:
[----:B----4-:R-:W-:-:S07]  /*7d60*/  MOV R0, UR5 ;  /* 0x0000000500007c02 */ /* 0x010fce0008000f00 */
.L_x_135:
[----:B-1----:R1:W2:Y:S02]  /*7d70*/  SYNCS.PHASECHK.TRANS64.TRYWAIT P0, [R0+URZ], R3 ;  /* 0x00000003000075a7 */ /* 0x0022a400080011ff */
[----:B--2---:R-:W-:Y:S05]  /*7d80*/  @!P0 NANOSLEEP.SYNCS 0x989680 ;  /* 0x009896800000895d */ /* 0x004fea0003900000 */
[----:B------:R-:W2:Y:S02]  /*7d90*/  @!P0 SYNCS.PHASECHK.TRANS64 P0, [R0+URZ], R3 ;  /* 0x00000003000085a7 */ /* 0x000ea400080010ff */
[----:B--2---:R-:W-:Y:S05]  /*7da0*/  @!P0 BRA `(.L_x_135) ;  /* 0xfffffffc00f08947 */ /* 0x004fea000383ffff */
[----:B------:R-:W-:Y:S05]  /*7db0*/  BRA `(.L_x_136) ;  /* 0xffffffa8009c7947 */ /* 0x000fea000383ffff */
.L_x_44:
[----:B----4-:R-:W-:-:S07]  /*7dc0*/  MOV R0, UR5 ;  /* 0x0000000500007c02 */ /* 0x010fce0008000f00 */
.L_x_137:
[----:B-1----:R1:W2:Y:S02]  /*7dd0*/  SYNCS.PHASECHK.TRANS64.TRYWAIT P0, [R0+URZ], R3 ;  /* 0x00000003000075a7 */ /* 0x0022a400080011ff */
[----:B--2---:R-:W-:Y:S05]  /*7de0*/  @!P0 NANOSLEEP.SYNCS 0x989680 ;  /* 0x009896800000895d */ /* 0x004fea0003900000 */
[----:B------:R-:W2:Y:S02]  /*7df0*/  @!P0 SYNCS.PHASECHK.TRANS64 P0, [R0+URZ], R3 ;  /* 0x00000003000085a7 */ /* 0x000ea400080010ff */
[----:B--2---:R-:W-:Y:S05]  /*7e00*/  @!P0 BRA `(.L_x_137) ;  /* 0xfffffffc00f08947 */ /* 0x004fea000383ffff */
[----:B------:R-:W-:Y:S05]  /*7e10*/  BRA `(.L_x_138) ;  /* 0xffffffa800a87947 */ /* 0x000fea000383ffff */
.L_x_45:
[----:B----4-:R-:W-:-:S07]  /*7e20*/  MOV R0, UR5 ;  /* 0x0000000500007c02 */ /* 0x010fce0008000f00 */
.L_x_139:
[----:B-1----:R1:W2:Y:S02]  /*7e30*/  SYNCS.PHASECHK.TRANS64.TRYWAIT P0, [R0+URZ], R3 ;  /* 0x00000003000075a7 */ /* 0x0022a400080011ff */
[----:B--2---:R-:W-:Y:S05]  /*7e40*/  @!P0 NANOSLEEP.SYNCS 0x989680 ;  /* 0x009896800000895d */ /* 0x004fea0003900000 */
[----:B------:R-:W2:Y:S02]  /*7e50*/  @!P0 SYNCS.PHASECHK.TRANS64 P0, [R0+URZ], R3 ;  /* 0x00000003000085a7 */ /* 0x000ea400080010ff */
[----:B--2---:R-:W-:Y:S05]  /*7e60*/  @!P0 BRA `(.L_x_139) ;  /* 0xfffffffc00f08947 */ /* 0x004fea000383ffff */
[----:B------:R-:W-:Y:S05]  /*7e70*/  BRA `(.L_x_140) ;  /* 0xffffffa800b47947 */ /* 0x000fea000383ffff */
.L_x_46:
[----:B----4-:R-:W-:-:S07]  /*7e80*/  MOV R0, UR5 ;  /* 0x0000000500007c02 */ /* 0x010fce0008000f00 */
.L_x_141:
[----:B-1----:R1:W2:Y:S02]  /*7e90*/  SYNCS.PHASECHK.TRANS64.TRYWAIT P0, [R0+URZ], R3 ;  /* 0x00000003000075a7 */ /* 0x0022a400080011ff */
[----:B--2---:R-:W-:Y:S05]  /*7ea0*/  @!P0 NANOSLEEP.SYNCS 0x989680 ;  /* 0x009896800000895d */ /* 0x004fea0003900000 */
[----:B------:R-:W2:Y:S02]  /*7eb0*/  @!P0 SYNCS.PHASECHK.TRANS64 P0, [R0+URZ], R3 ;  /* 0x00000003000085a7 */ /* 0x000ea400080010ff */
[----:B--2---:R-:W-:Y:S05]  /*7ec0*/  @!P0 BRA `(.L_x_141) ;  /* 0xfffffffc00f08947 */ /* 0x004fea000383ffff */
[----:B------:R-:W-:Y:S05]  /*7ed0*/  BRA `(.L_x_142) ;  /* 0xffffffa800c07947 */ /* 0x000fea000383ffff */
.L_x_47:
[----:B----4-:R-:W-:-:S07]  /*7ee0*/  MOV R0, UR5 ;  /* 0x0000000500007c02 */ /* 0x010fce0008000f00 */
.L_x_143:
[----:B-1----:R1:W2:Y:S02]  /*7ef0*/  SYNCS.PHASECHK.TRANS64.TRYWAIT P0, [R0+URZ], R3 ;  /* 0x00000003000075a7 */ /* 0x0022a400080011ff */
[----:B--2---:R-:W-:Y:S05]  /*7f00*/  @!P0 NANOSLEEP.SYNCS 0x989680 ;  /* 0x009896800000895d */ /* 0x004fea0003900000 */
[----:B------:R-:W2:Y:S02]  /*7f10*/  @!P0 SYNCS.PHASECHK.TRANS64 P0, [R0+URZ], R3 ;  /* 0x00000003000085a7 */ /* 0x000ea400080010ff */
[----:B--2---:R-:W-:Y:S05]  /*7f20*/  @!P0 BRA `(.L_x_143) ;  /* 0xfffffffc00f08947 */ /* 0x004fea000383ffff */
[----:B------:R-:W-:Y:S05]  /*7f30*/  BRA `(.L_x_144) ;  /* 0xffffffa800cc7947 */ /* 0x000fea000383ffff */
.L_x_48:
[----:B----4-:R-:W-:-:S07]  /*7f40*/  MOV R0, UR5 ;  /* 0x0000000500007c02 */ /* 0x010fce0008000f00 */
.L_x_145:
[----:B-1----:R1:W2:Y:S02]  /*7f50*/  SYNCS.PHASECHK.TRANS64.TRYWAIT P0, [R0+URZ], R3 ;  /* 0x00000003000075a7 */ /* 0x0022a400080011ff */
[----:B--2---:R-:W-:Y:S05]  /*7f60*/  @!P0 NANOSLEEP.SYNCS 0x989680 ;  /* 0x009896800000895d */ /* 0x004fea0003900000 */
[----:B------:R-:W2:Y:S02]  /*7f70*/  @!P0 SYNCS.PHASECHK.TRANS64 P0, [R0+URZ], R3 ;  /* 0x00000003000085a7 */ /* 0x000ea400080010ff */
[----:B--2---:R-:W-:Y:S05]  /*7f80*/  @!P0 BRA `(.L_x_145) ;  /* 0xfffffffc00f08947 */ /* 0x004fea000383ffff */
[----:B------:R-:W-:Y:S05]  /*7f90*/  BRA `(.L_x_146) ;  /* 0xffffffa800d87947 */ /* 0x000fea000383ffff */
.L_x_49:
[----:B----4-:R-:W-:-:S07]  /*7fa0*/  MOV R0, UR5 ;  /* 0x0000000500007c02 */ /* 0x010fce0008000f00 */
.L_x_147:
[----:B-1----:R1:W2:Y:S02]  /*7fb0*/  SYNCS.PHASECHK.TRANS64.TRYWAIT P0, [R0+URZ], R3 ;  /* 0x00000003000075a7 */ /* 0x0022a400080011ff */
[----:B--2---:R-:W-:Y:S05]  /*7fc0*/  @!P0 NANOSLEEP.SYNCS 0x989680 ;  /* 0x009896800000895d */ /* 0x004fea0003900000 */
[----:B------:R-:W2:Y:S02]  /*7fd0*/  @!P0 SYNCS.PHASECHK.TRANS64 P0, [R0+URZ], R3 ;  /* 0x00000003000085a7 */ /* 0x000ea400080010ff */
[----:B--2---:R-:W-:Y:S05]  /*7fe0*/  @!P0 BRA `(.L_x_147) ;  /* 0xfffffffc00f08947 */ /* 0x004fea000383ffff */
[----:B------:R-:W-:Y:S05]  /*7ff0*/  BRA `(.L_x_148) ;  /* 0xffffffa800e47947 */ /* 0x000fea000383ffff */
.L_x_50:
[----:B----4-:R-:W-:-:S07]  /*8000*/  MOV R0, UR5 ;  /* 0x0000000500007c02 */ /* 0x010fce0008000f00 */
.L_x_149:
[----:B-1----:R1:W2:Y:S02]  /*8010*/  SYNCS.PHASECHK.TRANS64.TRYWAIT P0, [R0+URZ], R3 ;  /* 0x00000003000075a7 */ /* 0x0022a400080011ff */
[----:B--2---:R-:W-:Y:S05]  /*8020*/  @!P0 NANOSLEEP.SYNCS 0x989680 ;  /* 0x009896800000895d */ /* 0x004fea0003900000 */
[----:B------:R-:W2:Y:S02]  /*8030*/  @!P0 SYNCS.PHASECHK.TRANS64 P0, [R0+URZ], R3 ;  /* 0x00000003000085a7 */ /* 0x000ea400080010ff */
[----:B--2---:R-:W-:Y:S05]  /*8040*/  @!P0 BRA `(.L_x_149) ;  /* 0xfffffffc00f08947 */ /* 0x004fea000383ffff */
[----:B------:R-:W-:Y:S05]  /*8050*/  BRA `(.L_x_150) ;  /* 0xffffffa800f07947 */ /* 0x000fea000383ffff */
.L_x_51:
[----:B----4-:R-:W-:-:S07]  /*8060*/  MOV R0, UR5 ;  /* 0x0000000500007c02 */ /* 0x010fce0008000f00 */
.L_x_151:
[----:B-1----:R1:W2:Y:S02]  /*8070*/  SYNCS.PHASECHK.TRANS64.TRYWAIT P0, [R0+URZ], R3 ;  /* 0x00000003000075a7 */ /* 0x0022a400080011ff */
[----:B--2---:R-:W-:Y:S05]  /*8080*/  @!P0 NANOSLEEP.SYNCS 0x989680 ;  /* 0x009896800000895d */ /* 0x004fea0003900000 */
[----:B------:R-:W2:Y:S02]  /*8090*/  @!P0 SYNCS.PHASECHK.TRANS64 P0, [R0+URZ], R3 ;  /* 0x00000003000085a7 */ /* 0x000ea400080010ff */
[----:B--2---:R-:W-:Y:S05]  /*80a0*/  @!P0 BRA `(.L_x_151) ;  /* 0xfffffffc00f08947 */ /* 0x004fea000383ffff */
[----:B------:R-:W-:Y:S05]  /*80b0*/  BRA `(.L_x_152) ;  /* 0xffffffa800fc7947 */ /* 0x000fea000383ffff */
.L_x_52:
[----:B----4-:R-:W-:-:S07]  /*80c0*/  MOV R0, UR5 ;  /* 0x0000000500007c02 */ /* 0x010fce0008000f00 */
.L_x_153:
[----:B-1----:R1:W2:Y:S02]  /*80d0*/  SYNCS.PHASECHK.TRANS64.TRYWAIT P0, [R0+URZ], R3 ;  /* 0x00000003000075a7 */ /* 0x0022a400080011ff */
[----:B--2---:R-:W-:Y:S05]  /*80e0*/  @!P0 NANOSLEEP.SYNCS 0x989680 ;  /* 0x009896800000895d */ /* 0x004fea0003900000 */
[----:B------:R-:W2:Y:S02]  /*80f0*/  @!P0 SYNCS.PHASECHK.TRANS64 P0, [R0+URZ], R3 ;  /* 0x00000003000085a7 */ /* 0x000ea400080010ff */
[----:B--2---:R-:W-:Y:S05]  /*8100*/  @!P0 BRA `(.L_x_153) ;  /* 0xfffffffc00f08947 */ /* 0x004fea000383ffff */
[----:B------:R-:W-:Y:S05]  /*8110*/  BRA `(.L_x_154) ;  /* 0xffffffac00087947 */ /* 0x000fea000383ffff */
.L_x_55:
[----:B-1----:R1:W2:Y:S02]  /*8120*/  SYNCS.PHASECHK.TRANS64.TRYWAIT P0, [R0+URZ+0x1a0], R5 ;  /* 0x0001a005000075a7 */ /* 0x0022a400080011ff */
[----:B--2---:R-:W-:Y:S05]  /*8130*/  @!P0 NANOSLEEP.SYNCS 0x989680 ;  /* 0x009896800000895d */ /* 0x004fea0003900000 */
[----:B------:R-:W2:Y:S02]  /*8140*/  @!P0 SYNCS.PHASECHK.TRANS64 P0, [R0+URZ+0x1a0], R5 ;  /* 0x0001a005000085a7 */ /* 0x000ea400080010ff */
[----:B--2---:R-:W-:Y:S05]  /*8150*/  @!P0 BRA `(.L_x_55) ;  /* 0xfffffffc00f08947 */ /* 0x004fea000383ffff */
[----:B------:R-:W-:Y:S05]  /*8160*/  BRA `(.L_x_155) ;  /* 0xffffffac00647947 */ /* 0x000fea000383ffff */
.L_x_56:
[----:B------:R-:W-:-:S07]  /*8170*/  MOV R0, UR5 ;  /* 0x0000000500007c02 */ /* 0x000fce0008000f00 */
.L_x_156:
[----:B-1----:R1:W2:Y:S02]  /*8180*/  SYNCS.PHASECHK.TRANS64.TRYWAIT P0, [R0+URZ+0x150], R5 ;  /* 0x00015005000075a7 */ /* 0x0022a400080011ff */
[----:B--2---:R-:W-:Y:S05]  /*8190*/  @!P0 NANOSLEEP.SYNCS 0x989680 ;  /* 0x009896800000895d */ /* 0x004fea0003900000 */
[----:B------:R-:W2:Y:S02]  /*81a0*/  @!P0 SYNCS.PHASECHK.TRANS64 P0, [R0+URZ+0x150], R5 ;  /* 0x00015005000085a7 */ /* 0x000ea400080010ff */
[----:B--2---:R-:W-:Y:S05]  /*81b0*/  @!P0 BRA `(.L_x_156) ;  /* 0xfffffffc00f08947 */ /* 0x004fea000383ffff */
[----:B------:R-:W-:Y:S05]  /*81c0*/  BRA `(.L_x_157) ;  /* 0xffffffac00747947 */ /* 0x000fea000383ffff */
.L_x_57:
[----:B-1----:R1:W2:Y:S02]  /*81d0*/  SYNCS.PHASECHK.TRANS64.TRYWAIT P1, [R0+URZ+0x140], R5 ;  /* 0x00014005000075a7 */ /* 0x0022a400080211ff */
[----:B--2---:R-:W-:Y:S05]  /*81e0*/  @!P1 NANOSLEEP.SYNCS 0x989680 ;  /* 0x009896800000995d */ /* 0x004fea0003900000 */
[----:B------:R-:W2:Y:S02]  /*81f0*/  @!P1 SYNCS.PHASECHK.TRANS64 P1, [R0+URZ+0x140], R5 ;  /* 0x00014005000095a7 */ /* 0x000ea400080210ff */
[----:B--2---:R-:W-:Y:S05]  /*8200*/  @!P1 BRA `(.L_x_57) ;  /* 0xfffffffc00f09947 */ /* 0x004fea000383ffff */
[----:B------:R-:W-:Y:S05]  /*8210*/  BRA `(.L_x_158) ;  /* 0xffffffac00a47947 */ /* 0x000fea000383ffff */
.L_x_60:
[----:B------:R-:W-:-:S07]  /*8220*/  MOV R0, UR5 ;  /* 0x0000000500007c02 */ /* 0x000fce0008000f00 */
.L_x_159:
[----:B-1----:R1:W2:Y:S02]  /*8230*/  SYNCS.PHASECHK.TRANS64.TRYWAIT P0, [R0+URZ+0x150], R3 ;  /* 0x00015003000075a7 */ /* 0x0022a400080011ff */
[----:B--2---:R-:W-:Y:S05]  /*8240*/  @!P0 NANOSLEEP.SYNCS 0x989680 ;  /* 0x009896800000895d */ /* 0x004fea0003900000 */
[----:B------:R-:W2:Y:S02]  /*8250*/  @!P0 SYNCS.PHASECHK.TRANS64 P0, [R0+URZ+0x150], R3 ;  /* 0x00015003000085a7 */ /* 0x000ea400080010ff */
[----:B--2---:R-:W-:Y:S05]  /*8260*/  @!P0 BRA `(.L_x_159) ;  /* 0xfffffffc00f08947 */ /* 0x004fea000383ffff */
[----:B------:R-:W-:Y:S05]  /*8270*/  BRA `(.L_x_59) ;  /* 0xffffffac00f87947 */ /* 0x000fea000383ffff */
.L_x_67:
[----:B-1----:R1:W2:Y:S02]  /*8280*/  SYNCS.PHASECHK.TRANS64.TRYWAIT P1, [R0+URZ+0x140], R5 ;  /* 0x00014005000075a7 */ /* 0x0022a400080211ff */
[----:B--2---:R-:W-:Y:S05]  /*8290*/  @!P1 NANOSLEEP.SYNCS 0x989680 ;  /* 0x009896800000995d */ /* 0x004fea0003900000 */
[----:B------:R-:W2:Y:S02]  /*82a0*/  @!P1 SYNCS.PHASECHK.TRANS64 P1, [R0+URZ+0x140], R5 ;  /* 0x00014005000095a7 */ /* 0x000ea400080210ff */
[----:B--2---:R-:W-:Y:S05]  /*82b0*/  @!P1 BRA `(.L_x_67) ;  /* 0xfffffffc00f09947 */ /* 0x004fea000383ffff */
[----:B------:R-:W-:Y:S05]  /*82c0*/  BRA `(.L_x_160) ;  /* 0xffffffb400507947 */ /* 0x000fea000383ffff */
.L_x_68:
[----:B------:R-:W-:-:S07]  /*82d0*/  MOV R3, UR8 ;  /* 0x0000000800037c02 */ /* 0x000fce0008000f00 */
.L_x_161:
[----:B-1----:R1:W2:Y:S02]  /*82e0*/  SYNCS.PHASECHK.TRANS64.TRYWAIT P0, [R3+URZ+0x180], R0 ;  /* 0x00018000030075a7 */ /* 0x0022a400080011ff */
[----:B--2---:R-:W-:Y:S05]  /*82f0*/  @!P0 NANOSLEEP.SYNCS 0x989680 ;  /* 0x009896800000895d */ /* 0x004fea0003900000 */
[----:B------:R-:W2:Y:S02]  /*8300*/  @!P0 SYNCS.PHASECHK.TRANS64 P0, [R3+URZ+0x180], R0 ;  /* 0x00018000030085a7 */ /* 0x000ea400080010ff */
[----:B--2---:R-:W-:Y:S05]  /*8310*/  @!P0 BRA `(.L_x_161) ;  /* 0xfffffffc00f08947 */ /* 0x004fea000383ffff */
[----:B------:R-:W-:Y:S05]  /*8320*/  BRA `(.L_x_162) ;  /* 0xffffffb400a07947 */ /* 0x000fea000383ffff */
.L_x_71:
[----:B------:R-:W-:Y:S07]  /*8330*/  MOV R0, UR7 ;  /* 0x0000000700007c02 */ /* 0x000fee0008000f00 */
.L_x_163:
[----:B-1----:R1:W2:Y:S02]  /*8340*/  SYNCS.PHASECHK.TRANS64.TRYWAIT P0, [R0+URZ], R3 ;  /* 0x00000003000075a7 */ /* 0x0022a400080011ff */
[----:B--2---:R-:W-:Y:S05]  /*8350*/  @!P0 NANOSLEEP.SYNCS 0x989680 ;  /* 0x009896800000895d */ /* 0x004fea0003900000 */
[----:B------:R-:W2:Y:S02]  /*8360*/  @!P0 SYNCS.PHASECHK.TRANS64 P0, [R0+URZ], R3 ;  /* 0x00000003000085a7 */ /* 0x000ea400080010ff */
[----:B--2---:R-:W-:Y:S05]  /*8370*/  @!P0 BRA `(.L_x_163) ;  /* 0xfffffffc00f08947 */ /* 0x004fea000383ffff */
[----:B------:R-:W-:Y:S05]  /*8380*/  BRA `(.L_x_70) ;  /* 0xffffffb400bc7947 */ /* 0x000fea000383ffff */
.L_x_74:
[----:B------:R-:W-:-:S07]  /*8390*/  MOV R0, UR5 ;  /* 0x0000000500007c02 */ /* 0x000fce0008000f00 */
.L_x_164:
[----:B--2---:R2:W3:Y:S02]  /*83a0*/  SYNCS.PHASECHK.TRANS64.TRYWAIT P0, [R0+URZ], R3 ;  /* 0x00000003000075a7 */ /* 0x0044e400080011ff */
[----:B---3--:R-:W-:Y:S05]  /*83b0*/  @!P0 NANOSLEEP.SYNCS 0x989680 ;  /* 0x009896800000895d */ /* 0x008fea0003900000 */
[----:B------:R-:W3:Y:S02]  /*83c0*/  @!P0 SYNCS.PHASECHK.TRANS64 P0, [R0+URZ], R3 ;  /* 0x00000003000085a7 */ /* 0x000ee400080010ff */
[----:B---3--:R-:W-:Y:S05]  /*83d0*/  @!P0 BRA `(.L_x_164) ;  /* 0xfffffffc00f08947 */ /* 0x008fea000383ffff */
[----:B------:R-:W-:Y:S05]  /*83e0*/  BRA `(.L_x_165) ;  /* 0xffffffb800707947 */ /* 0x000fea000383ffff */
.L_x_75:
[----:B------:R-:W-:-:S07]  /*83f0*/  MOV R0, UR5 ;  /* 0x0000000500007c02 */ /* 0x000fce0008000f00 */
.L_x_166:
[----:B-1----:R1:W2:Y:S02]  /*8400*/  SYNCS.PHASECHK.TRANS64.TRYWAIT P0, [R0+URZ], R3 ;  /* 0x00000003000075a7 */ /* 0x0022a400080011ff */
[----:B--2---:R-:W-:Y:S05]  /*8410*/  @!P0 NANOSLEEP.SYNCS 0x989680 ;  /* 0x009896800000895d */ /* 0x004fea0003900000 */
[----:B------:R-:W2:Y:S02]  /*8420*/  @!P0 SYNCS.PHASECHK.TRANS64 P0, [R0+URZ], R3 ;  /* 0x00000003000085a7 */ /* 0x000ea400080010ff */
[----:B--2---:R-:W-:Y:S05]  /*8430*/  @!P0 BRA `(.L_x_166) ;  /* 0xfffffffc00f08947 */ /* 0x004fea000383ffff */
[----:B------:R-:W-:Y:S05]  /*8440*/  BRA `(.L_x_167) ;  /* 0xffffffb8007c7947 */ /* 0x000fea000383ffff */
.L_x_76:
[----:B------:R-:W-:-:S07]  /*8450*/  MOV R0, UR5 ;  /* 0x0000000500007c02 */ /* 0x000fce0008000f00 */
.L_x_168:
[----:B-1----:R1:W2:Y:S02]  /*8460*/  SYNCS.PHASECHK.TRANS64.TRYWAIT P0, [R0+URZ], R3 ;  /* 0x00000003000075a7 */ /* 0x0022a400080011ff */
[----:B--2---:R-:W-:Y:S05]  /*8470*/  @!P0 NANOSLEEP.SYNCS 0x989680 ;  /* 0x009896800000895d */ /* 0x004fea0003900000 */
[----:B------:R-:W2:Y:S02]  /*8480*/  @!P0 SYNCS.PHASECHK.TRANS64 P0, [R0+URZ], R3 ;  /* 0x00000003000085a7 */ /* 0x000ea400080010ff */
[----:B--2---:R-:W-:Y:S05]  /*8490*/  @!P0 BRA `(.L_x_168) ;  /* 0xfffffffc00f08947 */ /* 0x004fea000383ffff */
[----:B------:R-:W-:Y:S05]  /*84a0*/  BRA `(.L_x_169) ;  /* 0xffffffb800887947 */ /* 0x000fea000383ffff */
.L_x_77:
[----:B------:R-:W-:-:S07]  /*84b0*/  MOV R0, UR7 ;  /* 0x0000000700007c02 */ /* 0x000fce0008000f00 */
.L_x_170:
[----:B-1----:R1:W2:Y:S02]  /*84c0*/  SYNCS.PHASECHK.TRANS64.TRYWAIT P0, [R0+URZ], R3 ;  /* 0x00000003000075a7 */ /* 0x0022a400080011ff */
[----:B--2---:R-:W-:Y:S05]  /*84d0*/  @!P0 NANOSLEEP.SYNCS 0x989680 ;  /* 0x009896800000895d */ /* 0x004fea0003900000 */
[----:B------:R-:W2:Y:S02]  /*84e0*/  @!P0 SYNCS.PHASECHK.TRANS64 P0, [R0+URZ], R3 ;  /* 0x00000003000085a7 */ /* 0x000ea400080010ff */
[----:B--2---:R-:W-:Y:S05]  /*84f0*/  @!P0 BRA `(.L_x_170) ;  /* 0xfffffffc00f08947 */ /* 0x004fea000383ffff */
[----:B------:R-:W-:Y:S05]  /*8500*/  BRA `(.L_x_171) ;  /* 0xffffffb800947947 */ /* 0x000fea000383ffff */
.L_x_82:
[----:B--2---:R2:W3:Y:S02]  /*8510*/  SYNCS.PHASECHK.TRANS64.TRYWAIT P0, [R0+URZ+0x140], R3 ;  /* 0x00014003000075a7 */ /* 0x0044e400080011ff */
[----:B---3--:R-:W-:Y:S05]  /*8520*/  @!P0 NANOSLEEP.SYNCS 0x989680 ;  /* 0x009896800000895d */ /* 0x008fea0003900000 */
[----:B------:R-:W3:Y:S02]  /*8530*/  @!P0 SYNCS.PHASECHK.TRANS64 P0, [R0+URZ+0x140], R3 ;  /* 0x00014003000085a7 */ /* 0x000ee400080010ff */
[----:B---3--:R-:W-:Y:S05]  /*8540*/  @!P0 BRA `(.L_x_82) ;  /* 0xfffffffc00f08947 */ /* 0x008fea000383ffff */
[----:B------:R-:W-:Y:S05]  /*8550*/  BRA `(.L_x_172) ;  /* 0xffffffbc00987947 */ /* 0x000fea000383ffff */
.L_x_85:
[----:B------:R-:W-:Y:S07]  /*8560*/  MOV R0, UR7 ;  /* 0x0000000700007c02 */ /* 0x000fee0008000f00 */
.L_x_173:
[----:B--2---:R2:W3:Y:S02]  /*8570*/  SYNCS.PHASECHK.TRANS64.TRYWAIT P0, [R0+URZ+0x138], R3 ;  /* 0x00013803000075a7 */ /* 0x0044e400080011ff */
[----:B---3--:R-:W-:Y:S05]  /*8580*/  @!P0 NANOSLEEP.SYNCS 0x989680 ;  /* 0x009896800000895d */ /* 0x008fea0003900000 */
[----:B------:R-:W3:Y:S02]  /*8590*/  @!P0 SYNCS.PHASECHK.TRANS64 P0, [R0+URZ+0x138], R3 ;  /* 0x00013803000085a7 */ /* 0x000ee400080010ff */
[----:B---3--:R-:W-:Y:S05]  /*85a0*/  @!P0 BRA `(.L_x_173) ;  /* 0xfffffffc00f08947 */ /* 0x008fea000383ffff */
[----:B------:R-:W-:Y:S05]  /*85b0*/  BRA `(.L_x_84) ;  /* 0xffffffc000787947 */ /* 0x000fea000383ffff */
.L_x_88:
[----:B--2---:R-:W-:Y:S07]  /*85c0*/  MOV R3, UR7 ;  /* 0x0000000700037c02 */ /* 0x004fee0008000f00 */
.L_x_174:
[----:B-1----:R1:W2:Y:S02]  /*85d0*/  SYNCS.PHASECHK.TRANS64.TRYWAIT P0, [R3+URZ+0x120], R12 ;  /* 0x0001200c030075a7 */ /* 0x0022a400080011ff */
[----:B--2---:R-:W-:Y:S05]  /*85e0*/  @!P0 NANOSLEEP.SYNCS 0x989680 ;  /* 0x009896800000895d */ /* 0x004fea0003900000 */
[----:B------:R-:W2:Y:S02]  /*85f0*/  @!P0 SYNCS.PHASECHK.TRANS64 P0, [R3+URZ+0x120], R12 ;  /* 0x0001200c030085a7 */ /* 0x000ea400080010ff */
[----:B--2---:R-:W-:Y:S05]  /*8600*/  @!P0 BRA `(.L_x_174) ;  /* 0xfffffffc00f08947 */ /* 0x004fea000383ffff */
[----:B------:R-:W-:Y:S05]  /*8610*/  BRA `(.L_x_175) ;  /* 0xffffffc000f07947 */ /* 0x000fea000383ffff */
.L_x_89:
[----:B------:R-:W-:Y:S07]  /*8620*/  MOV R3, UR7 ;  /* 0x0000000700037c02 */ /* 0x000fee0008000f00 */
.L_x_176:
[----:B-1----:R1:W2:Y:S02]  /*8630*/  SYNCS.PHASECHK.TRANS64.TRYWAIT P0, [R3+URZ+0x128], R12 ;  /* 0x0001280c030075a7 */ /* 0x0022a400080011ff */
[----:B--2---:R-:W-:Y:S05]  /*8640*/  @!P0 NANOSLEEP.SYNCS 0x989680 ;  /* 0x009896800000895d */ /* 0x004fea0003900000 */
[----:B------:R-:W2:Y:S02]  /*8650*/  @!P0 SYNCS.PHASECHK.TRANS64 P0, [R3+URZ+0x128], R12 ;  /* 0x0001280c030085a7 */ /* 0x000ea400080010ff */
[----:B--2---:R-:W-:Y:S05]  /*8660*/  @!P0 BRA `(.L_x_176) ;  /* 0xfffffffc00f08947 */ /* 0x004fea000383ffff */
[----:B------:R-:W-:Y:S05]  /*8670*/  BRA `(.L_x_177) ;  /* 0xffffffc400707947 */ /* 0x000fea000383ffff */
.L_x_91:
[----:B------:R-:W-:-:S07]  /*8680*/  MOV R0, UR7 ;  /* 0x0000000700007c02 */ /* 0x000fce0008000f00 */
.L_x_178:
[----:B-1----:R1:W3:Y:S02]  /*8690*/  SYNCS.PHASECHK.TRANS64.TRYWAIT P0, [R0+URZ+0x120], R3 ;  /* 0x00012003000075a7 */ /* 0x0022e400080011ff */
[----:B---3--:R-:W-:Y:S05]  /*86a0*/  @!P0 NANOSLEEP.SYNCS 0x989680 ;  /* 0x009896800000895d */ /* 0x008fea0003900000 */
[----:B------:R-:W3:Y:S02]  /*86b0*/  @!P0 SYNCS.PHASECHK.TRANS64 P0, [R0+URZ+0x120], R3 ;  /* 0x00012003000085a7 */ /* 0x000ee400080010ff */
[----:B---3--:R-:W-:Y:S05]  /*86c0*/  @!P0 BRA `(.L_x_178) ;  /* 0xfffffffc00f08947 */ /* 0x008fea000383ffff */
[----:B------:R-:W-:Y:S05]  /*86d0*/  BRA `(.L_x_179) ;  /* 0xffffffc400e07947 */ /* 0x000fea000383ffff */
.L_x_93:
[----:B--2---:R2:W4:Y:S02]  /*86e0*/  SYNCS.PHASECHK.TRANS64.TRYWAIT P0, [R0+URZ+0x140], R3 ;  /* 0x00014003000075a7 */ /* 0x00452400080011ff */
[----:B----4-:R-:W-:Y:S05]  /*86f0*/  @!P0 NANOSLEEP.SYNCS 0x989680 ;  /* 0x009896800000895d */ /* 0x010fea0003900000 */
[----:B------:R-:W4:Y:S02]  /*8700*/  @!P0 SYNCS.PHASECHK.TRANS64 P0, [R0+URZ+0x140], R3 ;  /* 0x00014003000085a7 */ /* 0x000f2400080010ff */
[----:B----4-:R-:W-:Y:S05]  /*8710*/  @!P0 BRA `(.L_x_93) ;  /* 0xfffffffc00f08947 */ /* 0x010fea000383ffff */
[----:B------:R-:W-:Y:S05]  /*8720*/  BRA `(.L_x_180) ;  /* 0xffffffc800ac7947 */ /* 0x000fea000383ffff */
.L_x_104:
[----:B-1----:R1:W3:Y:S02]  /*8730*/  SYNCS.PHASECHK.TRANS64.TRYWAIT P1, [R0+URZ+0x110], R3 ;  /* 0x00011003000075a7 */ /* 0x0022e400080211ff */
[----:B---3--:R-:W-:Y:S05]  /*8740*/  @!P1 NANOSLEEP.SYNCS 0x989680 ;  /* 0x009896800000995d */ /* 0x008fea0003900000 */
[----:B------:R-:W3:Y:S02]  /*8750*/  @!P1 SYNCS.PHASECHK.TRANS64 P1, [R0+URZ+0x110], R3 ;  /* 0x00011003000095a7 */ /* 0x000ee400080210ff */
[----:B---3--:R-:W-:Y:S05]  /*8760*/  @!P1 BRA `(.L_x_104) ;  /* 0xfffffffc00f09947 */ /* 0x008fea000383ffff */
[----:B------:R-:W-:Y:S05]  /*8770*/  BRA `(.L_x_103) ;  /* 0xffffffd400c47947 */ /* 0x000fea000383ffff */
.L_x_106:
[----:B-1----:R1:W4:Y:S02]  /*8780*/  SYNCS.PHASECHK.TRANS64.TRYWAIT P0, [R113+URZ+0x160], R2 ;  /* 0x00016002710075a7 */ /* 0x00232400080011ff */
[----:B----4-:R-:W-:Y:S05]  /*8790*/  @!P0 NANOSLEEP.SYNCS 0x989680 ;  /* 0x009896800000895d */ /* 0x010fea0003900000 */
[----:B------:R-:W4:Y:S02]  /*87a0*/  @!P0 SYNCS.PHASECHK.TRANS64 P0, [R113+URZ+0x160], R2 ;  /* 0x00016002710085a7 */ /* 0x000f2400080010ff */
[----:B----4-:R-:W-:Y:S05]  /*87b0*/  @!P0 BRA `(.L_x_106) ;  /* 0xfffffffc00f08947 */ /* 0x010fea000383ffff */
[----:B------:R-:W-:Y:S05]  /*87c0*/  BRA `(.L_x_105) ;  /* 0xffffffd800187947 */ /* 0x000fea000383ffff */
.L_x_114:
[----:B--2---:R2:W3:Y:S02]  /*87d0*/  SYNCS.PHASECHK.TRANS64.TRYWAIT P0, [R32+URZ+0x110], R3 ;  /* 0x00011003200075a7 */ /* 0x0044e400080011ff */
[----:B---3--:R-:W-:Y:S05]  /*87e0*/  @!P0 NANOSLEEP.SYNCS 0x989680 ;  /* 0x009896800000895d */ /* 0x008fea0003900000 */
[----:B------:R-:W3:Y:S02]  /*87f0*/  @!P0 SYNCS.PHASECHK.TRANS64 P0, [R32+URZ+0x110], R3 ;  /* 0x00011003200085a7 */ /* 0x000ee400080010ff */
[----:B---3--:R-:W-:Y:S05]  /*8800*/  @!P0 BRA `(.L_x_114) ;  /* 0xfffffffc00f08947 */ /* 0x008fea000383ffff */
[----:B------:R-:W-:Y:S05]  /*8810*/  BRA `(.L_x_113) ;  /* 0xffffffe400087947 */ /* 0x000fea000383ffff */
        .weak           $__internal_0_$__cuda_sm10x_tcgen05_guardrail_trap_col_being_dealloced_not_returned_by_alloc
        .type           $__internal_0_$__cuda_sm10x_tcgen05_guardrail_trap_col_being_dealloced_not_returned_by_alloc,@function
        .size           $__internal_0_$__cuda_sm10x_tcgen05_guardrail_trap_col_being_dealloced_not_returned_by_alloc,($__internal_1_$__cuda_sm10x_tcgen05_guardrail_trap_phase_invalid_during_alloc - $__internal_0_$__cuda_sm10x_tcgen05_guardrail_trap_col_being_dealloced_not_returned_by_alloc)
$__internal_0_$__cuda_sm10x_tcgen05_guardrail_trap_col_being_dealloced_not_returned_by_alloc:
[----:B------:R-:W-:Y:S05]  /*8820*/  BPT.TRAP 0x1 ;  /* 0x000000040000795c */ /* 0x000fea0000300000 */
[----:B------:R-:W-:-:S04]  /*8830*/  HFMA2 R3, -RZ, RZ, 0, 0 ;  /* 0x00000000ff037431 */ /* 0x000fc800000001ff */
[----:B------:R-:W-:Y:S05]  /*8840*/  RET.REL.NODEC R2 `(_ZN7cutlass13device_kernelINS_4gemm6kernel13GemmUniversalIN4cute5tupleIJiiiiEEENS1_10collective13CollectiveMmaINS1_35MainloopSm100TmaUmmaWarpSpecializedILi17ELi2ELi4ENS5_IJNS4_1CILi1EEESB_SB_EEEEENS5_IJNSA_ILi64EEENSA_ILi128EEESE_EEENS_12float_e4m3_tENS5_IJSB_llEEENS_12float_e5m2_tESI_NS4_8TiledMMAINS4_8MMA_AtomIJNS4_10MMA_TraitsINS4_19SM100_MMA_F8F6F4_SSEJSH_SJ_fSE_SF_NS4_17integral_constantINS4_4UMMA5MajorELSQ_1EEESR_NSO_INSP_7ScaleInELSS_0EEEST_EEEEEENS4_6LayoutISC_NS5_IJNSA_ILi0EEESX_SX_EEEEENS5_IJNS4_10UnderscoreES10_S10_EEEEENS4_13SM90_TMA_LOADENS4_14ComposedLayoutINS4_7SwizzleILi2ELi4ELi3EEENS4_18smem_ptr_flag_bitsILi8EEENSW_INS5_IJSE_NSA_ILi8EEEEEENS5_IJSB_SE_EEEEEEEvNS4_8identityES13_NS14_INS15_ILi3ELi4ELi3EEES18_NSW_INS5_IJSF_S19_EEENS5_IJSB_SF_EEEEEEEvS1E_EENS_8epilogue10collective18CollectiveEpilogueINS1L_23Sm100TmaWarpSpecializedILi2ELi2ELi32ELb0ELb0EEEJSG_NS5_IJNSW_ISE_SB_EES1Q_EEESH_NS5_IJlSB_lEEESH_S1S_NS1L_6fusion15FusionCallbacksIS1P_NS1T_17LinearCombinationISH_fSH_fLNS_15FloatRoundStyleE2EEESG_S1R_JEEENS4_5SM1004TMEM4LOAD26SM100_TMEM_LOAD_16dp32b32xES13_NS14_IS16_S18_NSW_INS5_IJS19_SE_EEENS5_IJSE_SB_EEEEEEENS4_39AutoVectorizingCopyWithAssumedAlignmentILi128EEENS4_14SM90_TMA_STOREES26_S28_S28_EEEvvEEEEvNT_6ParamsE) ;  /* 0xffffff7402ec7950 */ /* 0x000fea0003c3ffff */
        .weak           $__internal_1_$__cuda_sm10x_tcgen05_guardrail_trap_phase_invalid_during_alloc
        .type           $__internal_1_$__cuda_sm10x_tcgen05_guardrail_trap_phase_invalid_during_alloc,@function
        .size           $__internal_1_$__cuda_sm10x_tcgen05_guardrail_trap_phase_invalid_during_alloc,($__internal_2_$__cuda_sm10x_tcgen05_guardrail_trap_unallocated_columns_being_dealloced - $__internal_1_$__cuda_sm10x_tcgen05_guardrail_trap_phase_invalid_during_alloc)
$__internal_1_$__cuda_sm10x_tcgen05_guardrail_trap_phase_invalid_during_alloc:
[----:B------:R-:W-:Y:S05]  /*8850*/  BPT.TRAP 0x1 ;  /* 0x000000040000795c */ /* 0x000fea0000300000 */
[----:B------:R-:W-:-:S04]  /*8860*/  MOV R3, 0x0 ;  /* 0x0000000000037802 */ /* 0x000fc80000000f00 */
[----:B------:R-:W-:Y:S05]  /*8870*/  RET.REL.NODEC R2 `(_ZN7cutlass13device_kernelINS_4gemm6kernel13GemmUniversalIN4cute5tupleIJiiiiEEENS1_10collective13CollectiveMmaINS1_35MainloopSm100TmaUmmaWarpSpecializedILi17ELi2ELi4ENS5_IJNS4_1CILi1EEESB_SB_EEEEENS5_IJNSA_ILi64EEENSA_ILi128EEESE_EEENS_12float_e4m3_tENS5_IJSB_llEEENS_12float_e5m2_tESI_NS4_8TiledMMAINS4_8MMA_AtomIJNS4_10MMA_TraitsINS4_19SM100_MMA_F8F6F4_SSEJSH_SJ_fSE_SF_NS4_17integral_constantINS4_4UMMA5MajorELSQ_1EEESR_NSO_INSP_7ScaleInELSS_0EEEST_EEEEEENS4_6LayoutISC_NS5_IJNSA_ILi0EEESX_SX_EEEEENS5_IJNS4_10UnderscoreES10_S10_EEEEENS4_13SM90_TMA_LOADENS4_14ComposedLayoutINS4_7SwizzleILi2ELi4ELi3EEENS4_18smem_ptr_flag_bitsILi8EEENSW_INS5_IJSE_NSA_ILi8EEEEEENS5_IJSB_SE_EEEEEEEvNS4_8identityES13_NS14_INS15_ILi3ELi4ELi3EEES18_NSW_INS5_IJSF_S19_EEENS5_IJSB_SF_EEEEEEEvS1E_EENS_8epilogue10collective18CollectiveEpilogueINS1L_23Sm100TmaWarpSpecializedILi2ELi2ELi32ELb0ELb0EEEJSG_NS5_IJNSW_ISE_SB_EES1Q_EEESH_NS5_IJlSB_lEEESH_S1S_NS1L_6fusion15FusionCallbacksIS1P_NS1T_17LinearCombinationISH_fSH_fLNS_15FloatRoundStyleE2EEESG_S1R_JEEENS4_5SM1004TMEM4LOAD26SM100_TMEM_LOAD_16dp32b32xES13_NS14_IS16_S18_NSW_INS5_IJS19_SE_EEENS5_IJSE_SB_EEEEEEENS4_39AutoVectorizingCopyWithAssumedAlignmentILi128EEENS4_14SM90_TMA_STOREES26_S28_S28_EEEvvEEEEvNT_6ParamsE) ;  /* 0xffffff7402e07950 */ /* 0x000fea0003c3ffff */
        .weak           $__internal_2_$__cuda_sm10x_tcgen05_guardrail_trap_unallocated_columns_being_dealloced
        .type           $__internal_2_$__cuda_sm10x_tcgen05_guardrail_trap_unallocated_columns_being_dealloced,@function
        .size           $__internal_2_$__cuda_sm10x_tcgen05_guardrail_trap_unallocated_columns_being_dealloced,(.L_x_182 - $__internal_2_$__cuda_sm10x_tcgen05_guardrail_trap_unallocated_columns_being_dealloced)
$__internal_2_$__cuda_sm10x_tcgen05_guardrail_trap_unallocated_columns_being_dealloced:
[----:B------:R-:W-:Y:S05]  /*8880*/  BPT.TRAP 0x1 ;  /* 0x000000040000795c */ /* 0x000fea0000300000 */
[----:B------:R-:W-:-:S04]  /*8890*/  HFMA2 R3, -RZ, RZ, 0, 0 ;  /* 0x00000000ff037431 */ /* 0x000fc800000001ff */
[----:B------:R-:W-:Y:S05]  /*88a0*/  RET.REL.NODEC R2 `(_ZN7cutlass13device_kernelINS_4gemm6kernel13GemmUniversalIN4cute5tupleIJiiiiEEENS1_10collective13CollectiveMmaINS1_35MainloopSm100TmaUmmaWarpSpecializedILi17ELi2ELi4ENS5_IJNS4_1CILi1EEESB_SB_EEEEENS5_IJNSA_ILi64EEENSA_ILi128EEESE_EEENS_12float_e4m3_tENS5_IJSB_llEEENS_12float_e5m2_tESI_NS4_8TiledMMAINS4_8MMA_AtomIJNS4_10MMA_TraitsINS4_19SM100_MMA_F8F6F4_SSEJSH_SJ_fSE_SF_NS4_17integral_constantINS4_4UMMA5MajorELSQ_1EEESR_NSO_INSP_7ScaleInELSS_0EEEST_EEEEEENS4_6LayoutISC_NS5_IJNSA_ILi0EEESX_SX_EEEEENS5_IJNS4_10UnderscoreES10_S10_EEEEENS4_13SM90_TMA_LOADENS4_14ComposedLayoutINS4_7SwizzleILi2ELi4ELi3EEENS4_18smem_ptr_flag_bitsILi8EEENSW_INS5_IJSE_NSA_ILi8EEEEEENS5_IJSB_SE_EEEEEEEvNS4_8identityES13_NS14_INS15_ILi3ELi4ELi3EEES18_NSW_INS5_IJSF_S19_EEENS5_IJSB_SF_EEEEEEEvS1E_EENS_8epilogue10collective18CollectiveEpilogueINS1L_23Sm100TmaWarpSpecializedILi2ELi2ELi32ELb0ELb0EEEJSG_NS5_IJNSW_ISE_SB_EES1Q_EEESH_NS5_IJlSB_lEEESH_S1S_NS1L_6fusion15FusionCallbacksIS1P_NS1T_17LinearCombinationISH_fSH_fLNS_15FloatRoundStyleE2EEESG_S1R_JEEENS4_5SM1004TMEM4LOAD26SM100_TMEM_LOAD_16dp32b32xES13_NS14_IS16_S18_NSW_INS5_IJS19_SE_EEENS5_IJSE_SB_EEEEEEENS4_39AutoVectorizingCopyWithAssumedAlignmentILi128EEENS4_14SM90_TMA_STOREES26_S28_S28_EEEvvEEEEvNT_6ParamsE) ;  /* 0xffffff7402d47950 */ /* 0x000fea0003c3ffff */
.L_x_181:
[----:B------:R-:W-:-:S00]  /*88b0*/  BRA `(.L_x_181) ;  /* 0xfffffffc00fc7947 */ /* 0x000fc0000383ffff */
[----:B------:R-:W-:-:S00]  /*88c0*/  NOP ;  /* 0x0000000000007918 */ /* 0x000fc00000000000 */
        /* <DEDUP_REMOVED lines=11> */
.L_x_182:


//--------------------- .nv.global.init           --------------------------
	.section	.nv.global.init,"aw",@progbits
.nv.global.init:
	.type		$str$27,@object
	.size		$str$27,($str$28 - $str$27)
$str$27:
        /*0000*/ 	.byte	0x28, 0x61, 0x64, 0x64, 0x72, 0x65, 0x73, 0x73, 0x20, 0x26, 0x20, 0x6d, 0x61, 0x73, 0x6b, 0x29
        /*0010*/ 	.byte	0x20, 0x3d, 0x3d, 0x20, 0x30, 0x00
	.type		$str$28,@object
	.size		$str$28,($str$26 - $str$28)
$str$28:
        /*0016*/ 	.byte	0x2f, 0x74, 0x6d, 0x70, 0x2f, 0x63, 0x75, 0x74, 0x6c, 0x61, 0x73, 0x73, 0x5f, 0x73, 0x77, 0x65
        /*0026*/ 	.byte	0x65, 0x70, 0x5f, 0x73, 0x72, 0x63, 0x2f, 0x69, 0x6e, 0x63, 0x6c, 0x75, 0x64, 0x65, 0x2f, 0x63
        /*0036*/ 	.byte	0x75, 0x74, 0x65, 0x2f, 0x70, 0x6f, 0x69, 0x6e, 0x74, 0x65, 0x72, 0x5f, 0x66, 0x6c, 0x61, 0x67
        /*0046*/ 	.byte	0x67, 0x65, 0x64, 0x2e, 0x68, 0x70, 0x70, 0x00
	.type		$str$26,@object
	.size		$str$26,($str$25 - $str$26)
$str$26:
        /*004e*/ 	.byte	0x2f, 0x74, 0x6d, 0x70, 0x2f, 0x63, 0x75, 0x74, 0x6c, 0x61, 0x73, 0x73, 0x5f, 0x73, 0x77, 0x65
        /*005e*/ 	.byte	0x65, 0x70, 0x5f, 0x73, 0x72, 0x63, 0x2f, 0x69, 0x6e, 0x63, 0x6c, 0x75, 0x64, 0x65, 0x2f, 0x63
        /*006e*/ 	.byte	0x75, 0x74, 0x65, 0x2f, 0x61, 0x74, 0x6f, 0x6d, 0x2f, 0x63, 0x6f, 0x70, 0x79, 0x5f, 0x74, 0x72
        /*007e*/ 	.byte	0x61, 0x69, 0x74, 0x73, 0x5f, 0x73, 0x6d, 0x31, 0x30, 0x30, 0x2e, 0x68, 0x70, 0x70, 0x00
	.type		$str$25,@object
	.size		$str$25,(__unnamed_1 - $str$25)
$str$25:
        /*008d*/ 	.byte	0x28, 0x28, 0x75, 0x69, 0x6e, 0x74, 0x33, 0x32, 0x5f, 0x74, 0x28, 0x74, 0x68, 0x72, 0x65, 0x61
        /*009d*/ 	.byte	0x64, 0x49, 0x64, 0x78, 0x2e, 0x78, 0x29, 0x20, 0x2f, 0x20, 0x33, 0x32, 0x29, 0x20, 0x25, 0x20
        /*00ad*/ 	.byte	0x34, 0x29, 0x20, 0x3d, 0x3d, 0x20, 0x28, 0x28, 0x28, 0x74, 0x6d, 0x65, 0x6d, 0x5f, 0x61, 0x64
        /*00bd*/ 	.byte	0x64, 0x72, 0x20, 0x3e, 0x3e, 0x20, 0x31, 0x36, 0x29, 0x20, 0x2f, 0x20, 0x33, 0x32, 0x29, 0x20
        /*00cd*/ 	.byte	0x25, 0x20, 0x34, 0x29, 0x00
	.type		__unnamed_1,@object
	.size		__unnamed_1,(__unnamed_2 - __unnamed_1)
__unnamed_1:
        /*00d2*/ 	.byte	0x61, 0x75, 0x74, 0x6f, 0x20, 0x63, 0x75, 0x74, 0x65, 0x3a, 0x3a, 0x61, 0x73, 0x5f, 0x70, 0x6f
        /* <DEDUP_REMOVED lines=24> */
        /*0262*/ 	.byte	0x3c, 0x34, 0x30, 0x39, 0x36, 0x3e, 0x3e, 0x3e, 0x3e, 0x5d, 0x00
	.type		__unnamed_2,@object
	.size		__unnamed_2,(.L_2 - __unnamed_2)
__unnamed_2:
        /* <DEDUP_REMOVED lines=40> */
        /*04ed*/ 	.byte	0x74, 0x65, 0x3a, 0x3a, 0x43, 0x3c, 0x30, 0x3e, 0x3e, 0x3e, 0x3e, 0x5d, 0x00
.L_2:


//--------------------- .nv.shared._ZN7cutlass13device_kernelINS_4gemm6kernel13GemmUniversalIN4cute5tupleIJiiiiEEENS1_10collective13CollectiveMmaINS1_35MainloopSm100TmaUmmaWarpSpecializedILi17ELi2ELi4ENS5_IJNS4_1CILi1EEESB_SB_EEEEENS5_IJNSA_ILi64EEENSA_ILi128EEESE_EEENS_12float_e4m3_tENS5_IJSB_llEEENS_12float_e5m2_tESI_NS4_8TiledMMAINS4_8MMA_AtomIJNS4_10MMA_TraitsINS4_19SM100_MMA_F8F6F4_SSEJSH_SJ_fSE_SF_NS4_17integral_constantINS4_4UMMA5MajorELSQ_1EEESR_NSO_INSP_7ScaleInELSS_0EEEST_EEEEEENS4_6LayoutISC_NS5_IJNSA_ILi0EEESX_SX_EEEEENS5_IJNS4_10UnderscoreES10_S10_EEEEENS4_13SM90_TMA_LOADENS4_14ComposedLayoutINS4_7SwizzleILi2ELi4ELi3EEENS4_18smem_ptr_flag_bitsILi8EEENSW_INS5_IJSE_NSA_ILi8EEEEEENS5_IJSB_SE_EEEEEEEvNS4_8identityES13_NS14_INS15_ILi3ELi4ELi3EEES18_NSW_INS5_IJSF_S19_EEENS5_IJSB_SF_EEEEEEEvS1E_EENS_8epilogue10collective18CollectiveEpilogueINS1L_23Sm100TmaWarpSpecializedILi2ELi2ELi32ELb0ELb0EEEJSG_NS5_IJNSW_ISE_SB_EES1Q_EEESH_NS5_IJlSB_lEEESH_S1S_NS1L_6fusion15FusionCallbacksIS1P_NS1T_17LinearCombinationISH_fSH_fLNS_15FloatRoundStyleE2EEESG_S1R_JEEENS4_5SM1004TMEM4LOAD26SM100_TMEM_LOAD_16dp32b32xES13_NS14_IS16_S18_NSW_INS5_IJS19_SE_EEENS5_IJSE_SB_EEEEEEENS4_39AutoVectorizingCopyWithAssumedAlignmentILi128EEENS4_14SM90_TMA_STOREES26_S28_S28_EEEvvEEEEvNT_6ParamsE --------------------------
	.section	.nv.shared._ZN7cutlass13device_kernelINS_4gemm6kernel13GemmUniversalIN4cute5tupleIJiiiiEEENS1_10collective13CollectiveMmaINS1_35MainloopSm100TmaUmmaWarpSpecializedILi17ELi2ELi4ENS5_IJNS4_1CILi1EEESB_SB_EEEEENS5_IJNSA_ILi64EEENSA_ILi128EEESE_EEENS_12float_e4m3_tENS5_IJSB_llEEENS_12float_e5m2_tESI_NS4_8TiledMMAINS4_8MMA_AtomIJNS4_10MMA_TraitsINS4_19SM100_MMA_F8F6F4_SSEJSH_SJ_fSE_SF_NS4_17integral_constantINS4_4UMMA5MajorELSQ_1EEESR_NSO_INSP_7ScaleInELSS_0EEEST_EEEEEENS4_6LayoutISC_NS5_IJNSA_ILi0EEESX_SX_EEEEENS5_IJNS4_10UnderscoreES10_S10_EEEEENS4_13SM90_TMA_LOADENS4_14ComposedLayoutINS4_7SwizzleILi2ELi4ELi3EEENS4_18smem_ptr_flag_bitsILi8EEENSW_INS5_IJSE_NSA_ILi8EEEEEENS5_IJSB_SE_EEEEEEEvNS4_8identityES13_NS14_INS15_ILi3ELi4ELi3EEES18_NSW_INS5_IJSF_S19_EEENS5_IJSB_SF_EEEEEEEvS1E_EENS_8epilogue10collective18CollectiveEpilogueINS1L_23Sm100TmaWarpSpecializedILi2ELi2ELi32ELb0ELb0EEEJSG_NS5_IJNSW_ISE_SB_EES1Q_EEESH_NS5_IJlSB_lEEESH_S1S_NS1L_6fusion15FusionCallbacksIS1P_NS1T_17LinearCombinationISH_fSH_fLNS_15FloatRoundStyleE2EEESG_S1R_JEEENS4_5SM1004TMEM4LOAD26SM100_TMEM_LOAD_16dp32b32xES13_NS14_IS16_S18_NSW_INS5_IJS19_SE_EEENS5_IJSE_SB_EEEEEEENS4_39AutoVectorizingCopyWithAssumedAlignmentILi128EEENS4_14SM90_TMA_STOREES26_S28_S28_EEEvvEEEEvNT_6ParamsE,"aw",@nobits
	.sectionflags	@""
	.align	16
	.zero		1024


//--------------------- .nv.shared.reserved.0     --------------------------
	.section	.nv.shared.reserved.0,"aw",@nobits
	.weak		__nv_reservedSMEM_offset_0_alias
	.size		__nv_reservedSMEM_offset_0_alias, 0, 64
	.other		__nv_reservedSMEM_offset_0_alias,@"STO_CUDA_RESERVED_SHARED STV_DEFAULT"
__nv_reservedSMEM_offset_0_alias:
	.zero		0
.nv.shared.reserved.0:
	.zero		64
	.weak		__nv_reservedSMEM_tcgen05_partition
	.type		__nv_reservedSMEM_tcgen05_partition,@object
	.size		__nv_reservedSMEM_tcgen05_partition,(.L_0 - __nv_reservedSMEM_tcgen05_partition)
__nv_reservedSMEM_tcgen05_partition:
	.zero		32
.L_0:


//--------------------- .nv.global                --------------------------
	.section	.nv.global,"aw",@nobits
.nv.global:
	.type		_ZN40_INTERNAL_fcd7d437_4_k_cu_491305f8_350694cute1_E,@object
	.size		_ZN40_INTERNAL_fcd7d437_4_k_cu_491305f8_350694cute1_E,(_ZN40_INTERNAL_fcd7d437_4_k_cu_491305f8_350694cuda3std3__45__cpo6cbeginE - _ZN40_INTERNAL_fcd7d437_4_k_cu_491305f8_350694cute1_E)
_ZN40_INTERNAL_fcd7d437_4_k_cu_491305f8_350694cute1_E:
	.zero		1
	.type		_ZN40_INTERNAL_fcd7d437_4_k_cu_491305f8_350694cuda3std3__45__cpo6cbeginE,@object
	.size		_ZN40_INTERNAL_fcd7d437_4_k_cu_491305f8_350694cuda3std3__45__cpo6cbeginE,(_ZN40_INTERNAL_fcd7d437_4_k_cu_491305f8_350694cuda3std3__48in_placeE - _ZN40_INTERNAL_fcd7d437_4_k_cu_491305f8_350694cuda3std3__45__cpo6cbeginE)
_ZN40_INTERNAL_fcd7d437_4_k_cu_491305f8_350694cuda3std3__45__cpo6cbeginE:
	.zero		1
	.type		_ZN40_INTERNAL_fcd7d437_4_k_cu_491305f8_350694cuda3std3__48in_placeE,@object
	.size		_ZN40_INTERNAL_fcd7d437_4_k_cu_491305f8_350694cuda3std3__48in_placeE,(_ZN40_INTERNAL_fcd7d437_4_k_cu_491305f8_350694cuda3std6ranges3__45__cpo9iter_moveE - _ZN40_INTERNAL_fcd7d437_4_k_cu_491305f8_350694cuda3std3__48in_placeE)
_ZN40_INTERNAL_fcd7d437_4_k_cu_491305f8_350694cuda3std3__48in_placeE:
	.zero		1
	.type		_ZN40_INTERNAL_fcd7d437_4_k_cu_491305f8_350694cuda3std6ranges3__45__cpo9iter_moveE,@object
	.size		_ZN40_INTERNAL_fcd7d437_4_k_cu_491305f8_350694cuda3std6ranges3__45__cpo9iter_moveE,(_ZN40_INTERNAL_fcd7d437_4_k_cu_491305f8_350694cuda3std3__45__cpo5beginE - _ZN40_INTERNAL_fcd7d437_4_k_cu_491305f8_350694cuda3std6ranges3__45__cpo9iter_moveE)
_ZN40_INTERNAL_fcd7d437_4_k_cu_491305f8_350694cuda3std6ranges3__45__cpo9iter_moveE:
	.zero		1
	.type		_ZN40_INTERNAL_fcd7d437_4_k_cu_491305f8_350694cuda3std3__45__cpo5beginE,@object
	.size		_ZN40_INTERNAL_fcd7d437_4_k_cu_491305f8_350694cuda3std3__45__cpo5beginE,(_ZN40_INTERNAL_fcd7d437_4_k_cu_491305f8_350694cuda3std3__442_GLOBAL__N__fcd7d437_4_k_cu_491305f8_350696ignoreE - _ZN40_INTERNAL_fcd7d437_4_k_cu_491305f8_350694cuda3std3__45__cpo5beginE)
_ZN40_INTERNAL_fcd7d437_4_k_cu_491305f8_350694cuda3std3__45__cpo5beginE:
	.zero		1
	.type		_ZN40_INTERNAL_fcd7d437_4_k_cu_491305f8_350694cuda3std3__442_GLOBAL__N__fcd7d437_4_k_cu_491305f8_350696ignoreE,@object
	.size		_ZN40_INTERNAL_fcd7d437_4_k_cu_491305f8_350694cuda3std3__442_GLOBAL__N__fcd7d437_4_k_cu_491305f8_350696ignoreE,(_ZN40_INTERNAL_fcd7d437_4_k_cu_491305f8_350694cute7productE - _ZN40_INTERNAL_fcd7d437_4_k_cu_491305f8_350694cuda3std3__442_GLOBAL__N__fcd7d437_4_k_cu_491305f8_350696ignoreE)
_ZN40_INTERNAL_fcd7d437_4_k_cu_491305f8_350694cuda3std3__442_GLOBAL__N__fcd7d437_4_k_cu_491305f8_350696ignoreE:
	.zero		1
	.type		_ZN40_INTERNAL_fcd7d437_4_k_cu_491305f8_350694cute7productE,@object
	.size		_ZN40_INTERNAL_fcd7d437_4_k_cu_491305f8_350694cute7productE,(_ZN40_INTERNAL_fcd7d437_4_k_cu_491305f8_350694cuda3std3__45__cpo3endE - _ZN40_INTERNAL_fcd7d437_4_k_cu_491305f8_350694cute7productE)
_ZN40_INTERNAL_fcd7d437_4_k_cu_491305f8_350694cute7productE:
	.zero		1
	.type		_ZN40_INTERNAL_fcd7d437_4_k_cu_491305f8_350694cuda3std3__45__cpo3endE,@object
	.size		_ZN40_INTERNAL_fcd7d437_4_k_cu_491305f8_350694cuda3std3__45__cpo3endE,(_ZN40_INTERNAL_fcd7d437_4_k_cu_491305f8_350694cuda3std3__419piecewise_constructE - _ZN40_INTERNAL_fcd7d437_4_k_cu_491305f8_350694cuda3std3__45__cpo3endE)
_ZN40_INTERNAL_fcd7d437_4_k_cu_491305f8_350694cuda3std3__45__cpo3endE:
	.zero		1
	.type		_ZN40_INTERNAL_fcd7d437_4_k_cu_491305f8_350694cuda3std3__419piecewise_constructE,@object
	.size		_ZN40_INTERNAL_fcd7d437_4_k_cu_491305f8_350694cuda3std3__419piecewise_constructE,(_ZN40_INTERNAL_fcd7d437_4_k_cu_491305f8_350694cuda3std3__45__cpo4cendE - _ZN40_INTERNAL_fcd7d437_4_k_cu_491305f8_350694cuda3std3__419piecewise_constructE)
_ZN40_INTERNAL_fcd7d437_4_k_cu_491305f8_350694cuda3std3__419piecewise_constructE:
	.zero		1
	.type		_ZN40_INTERNAL_fcd7d437_4_k_cu_491305f8_350694cuda3std3__45__cpo4cendE,@object
	.size		_ZN40_INTERNAL_fcd7d437_4_k_cu_491305f8_350694cuda3std3__45__cpo4cendE,(_ZN40_INTERNAL_fcd7d437_4_k_cu_491305f8_350694cuda3std6ranges3__45__cpo4swapE - _ZN40_INTERNAL_fcd7d437_4_k_cu_491305f8_350694cuda3std3__45__cpo4cendE)
_ZN40_INTERNAL_fcd7d437_4_k_cu_491305f8_350694cuda3std3__45__cpo4cendE:
	.zero		1
	.type		_ZN40_INTERNAL_fcd7d437_4_k_cu_491305f8_350694cuda3std6ranges3__45__cpo4swapE,@object
	.size		_ZN40_INTERNAL_fcd7d437_4_k_cu_491305f8_350694cuda3std6ranges3__45__cpo4swapE,(.L_10 - _ZN40_INTERNAL_fcd7d437_4_k_cu_491305f8_350694cuda3std6ranges3__45__cpo4swapE)
_ZN40_INTERNAL_fcd7d437_4_k_cu_491305f8_350694cuda3std6ranges3__45__cpo4swapE:
	.zero		1
.L_10:


//--------------------- .nv.constant0._ZN7cutlass13device_kernelINS_4gemm6kernel13GemmUniversalIN4cute5tupleIJiiiiEEENS1_10collective13CollectiveMmaINS1_35MainloopSm100TmaUmmaWarpSpecializedILi17ELi2ELi4ENS5_IJNS4_1CILi1EEESB_SB_EEEEENS5_IJNSA_ILi64EEENSA_ILi128EEESE_EEENS_12float_e4m3_tENS5_IJSB_llEEENS_12float_e5m2_tESI_NS4_8TiledMMAINS4_8MMA_AtomIJNS4_10MMA_TraitsINS4_19SM100_MMA_F8F6F4_SSEJSH_SJ_fSE_SF_NS4_17integral_constantINS4_4UMMA5MajorELSQ_1EEESR_NSO_INSP_7ScaleInELSS_0EEEST_EEEEEENS4_6LayoutISC_NS5_IJNSA_ILi0EEESX_SX_EEEEENS5_IJNS4_10UnderscoreES10_S10_EEEEENS4_13SM90_TMA_LOADENS4_14ComposedLayoutINS4_7SwizzleILi2ELi4ELi3EEENS4_18smem_ptr_flag_bitsILi8EEENSW_INS5_IJSE_NSA_ILi8EEEEEENS5_IJSB_SE_EEEEEEEvNS4_8identityES13_NS14_INS15_ILi3ELi4ELi3EEES18_NSW_INS5_IJSF_S19_EEENS5_IJSB_SF_EEEEEEEvS1E_EENS_8epilogue10collective18CollectiveEpilogueINS1L_23Sm100TmaWarpSpecializedILi2ELi2ELi32ELb0ELb0EEEJSG_NS5_IJNSW_ISE_SB_EES1Q_EEESH_NS5_IJlSB_lEEESH_S1S_NS1L_6fusion15FusionCallbacksIS1P_NS1T_17LinearCombinationISH_fSH_fLNS_15FloatRoundStyleE2EEESG_S1R_JEEENS4_5SM1004TMEM4LOAD26SM100_TMEM_LOAD_16dp32b32xES13_NS14_IS16_S18_NSW_INS5_IJS19_SE_EEENS5_IJSE_SB_EEEEEEENS4_39AutoVectorizingCopyWithAssumedAlignmentILi128EEENS4_14SM90_TMA_STOREES26_S28_S28_EEEvvEEEEvNT_6ParamsE --------------------------
	.section	.nv.constant0._ZN7cutlass13device_kernelINS_4gemm6kernel13GemmUniversalIN4cute5tupleIJiiiiEEENS1_10collective13CollectiveMmaINS1_35MainloopSm100TmaUmmaWarpSpecializedILi17ELi2ELi4ENS5_IJNS4_1CILi1EEESB_SB_EEEEENS5_IJNSA_ILi64EEENSA_ILi128EEESE_EEENS_12float_e4m3_tENS5_IJSB_llEEENS_12float_e5m2_tESI_NS4_8TiledMMAINS4_8MMA_AtomIJNS4_10MMA_TraitsINS4_19SM100_MMA_F8F6F4_SSEJSH_SJ_fSE_SF_NS4_17integral_constantINS4_4UMMA5MajorELSQ_1EEESR_NSO_INSP_7ScaleInELSS_0EEEST_EEEEEENS4_6LayoutISC_NS5_IJNSA_ILi0EEESX_SX_EEEEENS5_IJNS4_10UnderscoreES10_S10_EEEEENS4_13SM90_TMA_LOADENS4_14ComposedLayoutINS4_7SwizzleILi2ELi4ELi3EEENS4_18smem_ptr_flag_bitsILi8EEENSW_INS5_IJSE_NSA_ILi8EEEEEENS5_IJSB_SE_EEEEEEEvNS4_8identityES13_NS14_INS15_ILi3ELi4ELi3EEES18_NSW_INS5_IJSF_S19_EEENS5_IJSB_SF_EEEEEEEvS1E_EENS_8epilogue10collective18CollectiveEpilogueINS1L_23Sm100TmaWarpSpecializedILi2ELi2ELi32ELb0ELb0EEEJSG_NS5_IJNSW_ISE_SB_EES1Q_EEESH_NS5_IJlSB_lEEESH_S1S_NS1L_6fusion15FusionCallbacksIS1P_NS1T_17LinearCombinationISH_fSH_fLNS_15FloatRoundStyleE2EEESG_S1R_JEEENS4_5SM1004TMEM4LOAD26SM100_TMEM_LOAD_16dp32b32xES13_NS14_IS16_S18_NSW_INS5_IJS19_SE_EEENS5_IJSE_SB_EEEEEEENS4_39AutoVectorizingCopyWithAssumedAlignmentILi128EEENS4_14SM90_TMA_STOREES26_S28_S28_EEEvvEEEEvNT_6ParamsE,"a",@progbits
	.sectionflags	@""
	.align	4
.nv.constant0._ZN7cutlass13device_kernelINS_4gemm6kernel13GemmUniversalIN4cute5tupleIJiiiiEEENS1_10collective13CollectiveMmaINS1_35MainloopSm100TmaUmmaWarpSpecializedILi17ELi2ELi4ENS5_IJNS4_1CILi1EEESB_SB_EEEEENS5_IJNSA_ILi64EEENSA_ILi128EEESE_EEENS_12float_e4m3_tENS5_IJSB_llEEENS_12float_e5m2_tESI_NS4_8TiledMMAINS4_8MMA_AtomIJNS4_10MMA_TraitsINS4_19SM100_MMA_F8F6F4_SSEJSH_SJ_fSE_SF_NS4_17integral_constantINS4_4UMMA5MajorELSQ_1EEESR_NSO_INSP_7ScaleInELSS_0EEEST_EEEEEENS4_6LayoutISC_NS5_IJNSA_ILi0EEESX_SX_EEEEENS5_IJNS4_10UnderscoreES10_S10_EEEEENS4_13SM90_TMA_LOADENS4_14ComposedLayoutINS4_7SwizzleILi2ELi4ELi3EEENS4_18smem_ptr_flag_bitsILi8EEENSW_INS5_IJSE_NSA_ILi8EEEEEENS5_IJSB_SE_EEEEEEEvNS4_8identityES13_NS14_INS15_ILi3ELi4ELi3EEES18_NSW_INS5_IJSF_S19_EEENS5_IJSB_SF_EEEEEEEvS1E_EENS_8epilogue10collective18CollectiveEpilogueINS1L_23Sm100TmaWarpSpecializedILi2ELi2ELi32ELb0ELb0EEEJSG_NS5_IJNSW_ISE_SB_EES1Q_EEESH_NS5_IJlSB_lEEESH_S1S_NS1L_6fusion15FusionCallbacksIS1P_NS1T_17LinearCombinationISH_fSH_fLNS_15FloatRoundStyleE2EEESG_S1R_JEEENS4_5SM1004TMEM4LOAD26SM100_TMEM_LOAD_16dp32b32xES13_NS14_IS16_S18_NSW_INS5_IJS19_SE_EEENS5_IJSE_SB_EEEEEEENS4_39AutoVectorizingCopyWithAssumedAlignmentILi128EEENS4_14SM90_TMA_STOREES26_S28_S28_EEEvvEEEEvNT_6ParamsE:
	.zero		2944


//--------------------- SYMBOLS --------------------------

	.type		.nv.reservedSmem.offset0,@object
	.size		.nv.reservedSmem.offset0,0x4
	.type		.nv.reservedSmem.cap,@object
	.size		.nv.reservedSmem.cap,0x4
	.type		__assertfail,@function
